def matmul_kernel(
    a_ptr,
    b_ptr,
    c_ptr,
    M,
    N,
    K,
    stride_am,
    stride_ak,
    stride_bk,
    stride_bn,
    stride_cm,
    stride_cn,
    BLOCK_M: tl.constexpr,
    BLOCK_N: tl.constexpr,
    BLOCK_K: tl.constexpr,
    GROUP_M: tl.constexpr,
):
    pid = tl.program_id(axis=0)
    num_pid_m = tl.cdiv(M, BLOCK_M)
    num_pid_n = tl.cdiv(N, BLOCK_N)
    num_pid_in_group = GROUP_M * num_pid_n
    group_id = pid // num_pid_in_group
    first_pid_m = group_id * GROUP_M
    group_size_m = min(num_pid_m - first_pid_m, GROUP_M)
    pid_m = first_pid_m + ((pid % num_pid_in_group) % group_size_m)
    pid_n = (pid % num_pid_in_group) // group_size_m

    offs_am = (pid_m * BLOCK_M + tl.arange(0, BLOCK_M)) % M
    offs_bn = (pid_n * BLOCK_N + tl.arange(0, BLOCK_N)) % N
    offs_k = tl.arange(0, BLOCK_K)
    a_ptrs = a_ptr + offs_am[:, None] * stride_am + offs_k[None, :] * stride_ak
    b_ptrs = b_ptr + offs_k[:, None] * stride_bk + offs_bn[None, :] * stride_bn

    acc = tl.zeros((BLOCK_M, BLOCK_N), dtype=tl.float32)
    for kk in range(0, tl.cdiv(K, BLOCK_K)):
        a = tl.load(a_ptrs, mask=offs_k[None, :] < K - kk * BLOCK_K, other=0.0)
        b = tl.load(b_ptrs, mask=offs_k[:, None] < K - kk * BLOCK_K, other=0.0)
        acc = tl.dot(a, b, acc)
        a_ptrs += BLOCK_K * stride_ak
        b_ptrs += BLOCK_K * stride_bk

    c = acc.to(c_ptr.dtype.element_ty)
    offs_cm = pid_m * BLOCK_M + tl.arange(0, BLOCK_M)
    offs_cn = pid_n * BLOCK_N + tl.arange(0, BLOCK_N)
    c_ptrs = c_ptr + offs_cm[:, None] * stride_cm + offs_cn[None, :] * stride_cn
    mask = (offs_cm[:, None] < M) & (offs_cn[None, :] < N)
    tl.store(c_ptrs, c, mask=mask)

# config = {"BLOCK_K": 32, "BLOCK_M": 64, "BLOCK_N": 512, "GROUP_M": 8, "arch": "sm_90", "dtype": "fp8e5m2", "num_ctas": 4, "num_stages": 3, "num_warps": 4}
# arch = sm_90


// ===== COMPILED SASS (sm_90a) =====

	.target	sm_90a

	.elftype	@"ET_EXEC"


//--------------------- .note.nv.tkinfo           --------------------------
	.section	.note.nv.tkinfo,"",@"SHT_NOTE"
	.sectionflags	@"SHF_NOTE_NV_TKINFO"
	.tkinfo
        /*0018*/ 	.word	0x00000002
        /*0030*/ 	.string	""
        /*0030*/ 	.string	"ptxas"
        /*0030*/ 	.string	"Cuda compilation tools, release 13.0, V13.0.88"
        /*0030*/ 	.string	"Build cuda_13.0.r13.0/compiler.36424714_0"
        /*0030*/ 	.string	"-v  -suppress-debug-info  -lineinfo  -arch sm_90a "



//--------------------- .note.nv.cuinfo           --------------------------
	.section	.note.nv.cuinfo,"",@"SHT_NOTE"
	.sectionflags	@"SHF_NOTE_NV_CUINFO"
        /*0018*/ 	.short	0x0002
        /*001a*/ 	.short	0x005a
        /*001c*/ 	.short	0x0082
	.zero		2


//--------------------- .nv.info                  --------------------------
	.section	.nv.info,"",@"SHT_CUDA_INFO"
	.align	4


	//----- nvinfo : EIATTR_REGCOUNT
	.align		4
        /*0000*/ 	.byte	0x04, 0x2f
        /*0002*/ 	.short	(.L_1 - .L_0)
	.align		4
.L_0:
        /*0004*/ 	.word	index@(matmul_kernel)
        /*0008*/ 	.word	0x000000ff


	//----- nvinfo : EIATTR_FRAME_SIZE
	.align		4
.L_1:
        /*000c*/ 	.byte	0x04, 0x11
        /*000e*/ 	.short	(.L_3 - .L_2)
	.align		4
.L_2:
        /*0010*/ 	.word	index@(matmul_kernel)
        /*0014*/ 	.word	0x00000000


	//----- nvinfo : EIATTR_MIN_STACK_SIZE
	.align		4
.L_3:
        /*0018*/ 	.byte	0x04, 0x12
        /*001a*/ 	.short	(.L_5 - .L_4)
	.align		4
.L_4:
        /*001c*/ 	.word	index@(matmul_kernel)
        /*0020*/ 	.word	0x00000000
.L_5:


//--------------------- .nv.compat                --------------------------
	.section	.nv.compat,"",@"SHT_CUDA_COMPAT_INFO"
	.align	4
        /*0000*/ 	.byte	0x02, 0x09, 0x01, 0x00, 0x02, 0x02, 0x04, 0x00, 0x02, 0x05, 0x05, 0x00, 0x03, 0x07, 0x01, 0x01
        /*0010*/ 	.byte	0x02, 0x03, 0x00, 0x00, 0x02, 0x06, 0x01, 0x00, 0x04, 0x0b, 0x08, 0x00, 0x00, 0x00, 0x00, 0x00
        /*0020*/ 	.byte	0x00, 0x00, 0x00, 0x00


//--------------------- .nv.info.matmul_kernel    --------------------------
	.section	.nv.info.matmul_kernel,"",@"SHT_CUDA_INFO"
	.sectionflags	@""
	.align	4


	//----- nvinfo : EIATTR_CUDA_API_VERSION
	.align		4
        /*0000*/ 	.byte	0x04, 0x37
        /*0002*/ 	.short	(.L_7 - .L_6)
.L_6:
        /*0004*/ 	.word	0x00000082


	//----- nvinfo : EIATTR_KPARAM_INFO
	.align		4
.L_7:
        /*0008*/ 	.byte	0x04, 0x17
        /*000a*/ 	.short	(.L_9 - .L_8)
.L_8:
        /*000c*/ 	.word	0x00000000
        /*0010*/ 	.short	0x000d
        /*0012*/ 	.short	0x0048
        /*0014*/ 	.byte	0x00, 0xf4, 0x21, 0x00


	//----- nvinfo : EIATTR_KPARAM_INFO
	.align		4
.L_9:
        /*0018*/ 	.byte	0x04, 0x17
        /*001a*/ 	.short	(.L_11 - .L_10)
.L_10:
        /*001c*/ 	.word	0x00000000
        /*0020*/ 	.short	0x000c
        /*0022*/ 	.short	0x0040
        /*0024*/ 	.byte	0x00, 0xf4, 0x21, 0x00


	//----- nvinfo : EIATTR_KPARAM_INFO
	.align		4
.L_11:
        /*0028*/ 	.byte	0x04, 0x17
        /*002a*/ 	.short	(.L_13 - .L_12)
.L_12:
        /*002c*/ 	.word	0x00000000
        /*0030*/ 	.short	0x000b
        /*0032*/ 	.short	0x0038
        /*0034*/ 	.byte	0x00, 0xf0, 0x11, 0x00


	//----- nvinfo : EIATTR_KPARAM_INFO
	.align		4
.L_13:
        /*0038*/ 	.byte	0x04, 0x17
        /*003a*/ 	.short	(.L_15 - .L_14)
.L_14:
        /*003c*/ 	.word	0x00000000
        /*0040*/ 	.short	0x000a
        /*0042*/ 	.short	0x0034
        /*0044*/ 	.byte	0x00, 0xf0, 0x11, 0x00


	//----- nvinfo : EIATTR_KPARAM_INFO
	.align		4
.L_15:
        /*0048*/ 	.byte	0x04, 0x17
        /*004a*/ 	.short	(.L_17 - .L_16)
.L_16:
        /*004c*/ 	.word	0x00000000
        /*0050*/ 	.short	0x0009
        /*0052*/ 	.short	0x0030
        /*0054*/ 	.byte	0x00, 0xf0, 0x11, 0x00


	//----- nvinfo : EIATTR_KPARAM_INFO
	.align		4
.L_17:
        /*0058*/ 	.byte	0x04, 0x17
        /*005a*/ 	.short	(.L_19 - .L_18)
.L_18:
        /*005c*/ 	.word	0x00000000
        /*0060*/ 	.short	0x0008
        /*0062*/ 	.short	0x002c
        /*0064*/ 	.byte	0x00, 0xf0, 0x11, 0x00


	//----- nvinfo : EIATTR_KPARAM_INFO
	.align		4
.L_19:
        /*0068*/ 	.byte	0x04, 0x17
        /*006a*/ 	.short	(.L_21 - .L_20)
.L_20:
        /*006c*/ 	.word	0x00000000
        /*0070*/ 	.short	0x0007
        /*0072*/ 	.short	0x0028
        /*0074*/ 	.byte	0x00, 0xf0, 0x11, 0x00


	//----- nvinfo : EIATTR_KPARAM_INFO
	.align		4
.L_21:
        /*0078*/ 	.byte	0x04, 0x17
        /*007a*/ 	.short	(.L_23 - .L_22)
.L_22:
        /*007c*/ 	.word	0x00000000
        /*0080*/ 	.short	0x0006
        /*0082*/ 	.short	0x0024
        /*0084*/ 	.byte	0x00, 0xf0, 0x11, 0x00


	//----- nvinfo : EIATTR_KPARAM_INFO
	.align		4
.L_23:
        /*0088*/ 	.byte	0x04, 0x17
        /*008a*/ 	.short	(.L_25 - .L_24)
.L_24:
        /*008c*/ 	.word	0x00000000
        /*0090*/ 	.short	0x0005
        /*0092*/ 	.short	0x0020
        /*0094*/ 	.byte	0x00, 0xf0, 0x11, 0x00


	//----- nvinfo : EIATTR_KPARAM_INFO
	.align		4
.L_25:
        /*0098*/ 	.byte	0x04, 0x17
        /*009a*/ 	.short	(.L_27 - .L_26)
.L_26:
        /*009c*/ 	.word	0x00000000
        /*00a0*/ 	.short	0x0004
        /*00a2*/ 	.short	0x001c
        /*00a4*/ 	.byte	0x00, 0xf0, 0x11, 0x00


	//----- nvinfo : EIATTR_KPARAM_INFO
	.align		4
.L_27:
        /*00a8*/ 	.byte	0x04, 0x17
        /*00aa*/ 	.short	(.L_29 - .L_28)
.L_28:
        /*00ac*/ 	.word	0x00000000
        /*00b0*/ 	.short	0x0003
        /*00b2*/ 	.short	0x0018
        /*00b4*/ 	.byte	0x00, 0xf0, 0x11, 0x00


	//----- nvinfo : EIATTR_KPARAM_INFO
	.align		4
.L_29:
        /*00b8*/ 	.byte	0x04, 0x17
        /*00ba*/ 	.short	(.L_31 - .L_30)
.L_30:
        /*00bc*/ 	.word	0x00000000
        /*00c0*/ 	.short	0x0002
        /*00c2*/ 	.short	0x0010
        /*00c4*/ 	.byte	0x00, 0xf4, 0x21, 0x00


	//----- nvinfo : EIATTR_KPARAM_INFO
	.align		4
.L_31:
        /*00c8*/ 	.byte	0x04, 0x17
        /*00ca*/ 	.short	(.L_33 - .L_32)
.L_32:
        /*00cc*/ 	.word	0x00000000
        /*00d0*/ 	.short	0x0001
        /*00d2*/ 	.short	0x0008
        /*00d4*/ 	.byte	0x00, 0xf4, 0x21, 0x00


	//----- nvinfo : EIATTR_KPARAM_INFO
	.align		4
.L_33:
        /*00d8*/ 	.byte	0x04, 0x17
        /*00da*/ 	.short	(.L_35 - .L_34)
.L_34:
        /*00dc*/ 	.word	0x00000000
        /*00e0*/ 	.short	0x0000
        /*00e2*/ 	.short	0x0000
        /*00e4*/ 	.byte	0x00, 0xf4, 0x21, 0x00


	//----- nvinfo : EIATTR_EXPLICIT_CLUSTER
	.align		4
.L_35:
        /*00e8*/ 	.byte	0x01, 0x3e
	.zero		2


	//----- nvinfo : EIATTR_CTA_PER_CLUSTER
	.align		4
        /*00ec*/ 	.byte	0x04, 0x3d
        /*00ee*/ 	.short	(.L_37 - .L_36)
.L_36:
        /*00f0*/ 	.word	0x00000004
        /*00f4*/ 	.word	0x00000001
        /*00f8*/ 	.word	0x00000001


	//----- nvinfo : EIATTR_SPARSE_MMA_MASK
	.align		4
.L_37:
        /*00fc*/ 	.byte	0x03, 0x50
        /*00fe*/ 	.short	0x0000


	//----- nvinfo : EIATTR_MAXREG_COUNT
	.align		4
        /*0100*/ 	.byte	0x03, 0x1b
        /*0102*/ 	.short	0x00ff


	//----- nvinfo : EIATTR_NUM_BARRIERS
	.align		4
        /*0104*/ 	.byte	0x02, 0x4c
        /*0106*/ 	.byte	0x01
	.zero		1


	//----- nvinfo : EIATTR_MERCURY_ISA_VERSION
	.align		4
        /*0108*/ 	.byte	0x03, 0x5f
        /*010a*/ 	.short	0x0101


	//----- nvinfo : EIATTR_EXIT_INSTR_OFFSETS
	.align		4
        /*010c*/ 	.byte	0x04, 0x1c
        /*010e*/ 	.short	(.L_39 - .L_38)


	//   ....[0]....
.L_38:
        /*0110*/ 	.word	0x00006f80


	//   ....[1]....
        /*0114*/ 	.word	0x00006fa0


	//----- nvinfo : EIATTR_REQNTID
	.align		4
.L_39:
        /*0118*/ 	.byte	0x04, 0x10
        /*011a*/ 	.short	(.L_41 - .L_40)
.L_40:
        /*011c*/ 	.word	0x00000080
        /*0120*/ 	.word	0x00000001
        /*0124*/ 	.word	0x00000001


	//----- nvinfo : EIATTR_CBANK_PARAM_SIZE
	.align		4
.L_41:
        /*0128*/ 	.byte	0x03, 0x19
        /*012a*/ 	.short	0x0050


	//----- nvinfo : EIATTR_PARAM_CBANK
	.align		4
        /*012c*/ 	.byte	0x04, 0x0a
        /*012e*/ 	.short	(.L_43 - .L_42)
	.align		4
.L_42:
        /*0130*/ 	.word	index@(.nv.constant0.matmul_kernel)
        /*0134*/ 	.short	0x0210
        /*0136*/ 	.short	0x0050


	//----- nvinfo : EIATTR_SW_WAR
	.align		4
.L_43:
        /*0138*/ 	.byte	0x04, 0x36
        /*013a*/ 	.short	(.L_45 - .L_44)
.L_44:
        /*013c*/ 	.word	0x00000008
.L_45:


//--------------------- .nv.callgraph             --------------------------
	.section	.nv.callgraph,"",@"SHT_CUDA_CALLGRAPH"
	.align	4
	.sectionentsize	8
	.align		4
        /*0000*/ 	.word	0x00000000
	.align		4
        /*0004*/ 	.word	0xffffffff
	.align		4
        /*0008*/ 	.word	0x00000000
	.align		4
        /*000c*/ 	.word	0xfffffffe
	.align		4
        /*0010*/ 	.word	0x00000000
	.align		4
        /*0014*/ 	.word	0xfffffffd
	.align		4
        /*0018*/ 	.word	0x00000000
	.align		4
        /*001c*/ 	.word	0xfffffffc


//--------------------- .text.matmul_kernel       --------------------------
	.section	.text.matmul_kernel,"ax",@progbits
	.align	128
        .global         matmul_kernel
        .type           matmul_kernel,@function
        .size           matmul_kernel,(.L_x_3 - matmul_kernel)
        .other          matmul_kernel,@"STO_CUDA_ENTRY STV_DEFAULT"
matmul_kernel:
.text.matmul_kernel:
[----:B------:R-:W0:Y:S08]  /*0000*/  LDC R1, c[0x0][0x28] ;  /* 0x00000a00ff017b82 */ /* 0x000e300000000800 */
[----:B------:R-:W1:Y:S01]  /*0010*/  LDC.64 R88, c[0x0][0x228] ;  /* 0x00008a00ff587b82 */ /* 0x000e620000000a00 */
[----:B------:R-:W-:Y:S01]  /*0020*/  UMOV UR5, 0x400 ;  /* 0x0000040000057882 */ /* 0x000fe20000000000 */
[----:B------:R-:W-:Y:S01]  /*0030*/  ULDC.64 UR12, c[0x0][0x208] ;  /* 0x00008200000c7ab9 */ /* 0x000fe20000000a00 */
[----:B------:R-:W-:-:S02]  /*0040*/  CS2R R24, SRZ ;  /* 0x0000000000187805 */ /* 0x000fc4000001ff00 */
[----:B------:R-:W-:Y:S02]  /*0050*/  CS2R R26, SRZ ;  /* 0x00000000001a7805 */ /* 0x000fe4000001ff00 */
[----:B------:R-:W-:Y:S02]  /*0060*/  CS2R R28, SRZ ;  /* 0x00000000001c7805 */ /* 0x000fe4000001ff00 */
[----:B------:R-:W-:Y:S02]  /*0070*/  CS2R R30, SRZ ;  /* 0x00000000001e7805 */ /* 0x000fe4000001ff00 */
[----:B------:R-:W-:Y:S01]  /*0080*/  CS2R R32, SRZ ;  /* 0x0000000000207805 */ /* 0x000fe2000001ff00 */
[----:B------:R-:W2:Y:S01]  /*0090*/  S2UR UR4, SR_CTAID.X ;  /* 0x00000000000479c3 */ /* 0x000ea20000002500 */
[----:B------:R-:W-:Y:S02]  /*00a0*/  CS2R R34, SRZ ;  /* 0x0000000000227805 */ /* 0x000fe4000001ff00 */
[----:B------:R-:W-:-:S02]  /*00b0*/  CS2R R36, SRZ ;  /* 0x0000000000247805 */ /* 0x000fc4000001ff00 */
[----:B------:R-:W-:Y:S02]  /*00c0*/  CS2R R38, SRZ ;  /* 0x0000000000267805 */ /* 0x000fe4000001ff00 */
[----:B------:R-:W-:Y:S02]  /*00d0*/  CS2R R40, SRZ ;  /* 0x0000000000287805 */ /* 0x000fe4000001ff00 */
[----:B------:R-:W-:Y:S02]  /*00e0*/  CS2R R42, SRZ ;  /* 0x00000000002a7805 */ /* 0x000fe4000001ff00 */
[----:B------:R-:W-:Y:S02]  /*00f0*/  CS2R R44, SRZ ;  /* 0x00000000002c7805 */ /* 0x000fe4000001ff00 */
[----:B------:R-:W-:Y:S01]  /*0100*/  CS2R R46, SRZ ;  /* 0x00000000002e7805 */ /* 0x000fe2000001ff00 */
[----:B------:R-:W3:Y:S01]  /*0110*/  LDC R91, c[0x0][0x230] ;  /* 0x00008c00ff5b7b82 */ /* 0x000ee20000000800 */
[----:B------:R-:W-:-:S02]  /*0120*/  CS2R R48, SRZ ;  /* 0x0000000000307805 */ /* 0x000fc4000001ff00 */
[----:B------:R-:W-:Y:S02]  /*0130*/  CS2R R50, SRZ ;  /* 0x0000000000327805 */ /* 0x000fe4000001ff00 */
[----:B------:R-:W-:Y:S02]  /*0140*/  CS2R R52, SRZ ;  /* 0x0000000000347805 */ /* 0x000fe4000001ff00 */
[----:B------:R-:W-:Y:S02]  /*0150*/  CS2R R54, SRZ ;  /* 0x0000000000367805 */ /* 0x000fe4000001ff00 */
[----:B------:R-:W-:Y:S02]  /*0160*/  CS2R R56, SRZ ;  /* 0x0000000000387805 */ /* 0x000fe4000001ff00 */
[----:B------:R-:W-:Y:S02]  /*0170*/  CS2R R58, SRZ ;  /* 0x00000000003a7805 */ /* 0x000fe4000001ff00 */
[----:B------:R-:W-:Y:S01]  /*0180*/  CS2R R60, SRZ ;  /* 0x00000000003c7805 */ /* 0x000fe2000001ff00 */
[----:B-1----:R-:W-:Y:S01]  /*0190*/  VIADD R0, R89, 0x1ff ;  /* 0x000001ff59007836 */ /* 0x002fe20000000000 */
[----:B------:R-:W1:Y:S01]  /*01a0*/  S2UR UR9, SR_CgaCtaId ;  /* 0x00000000000979c3 */ /* 0x000e620000008800 */
[----:B------:R-:W-:-:S02]  /*01b0*/  CS2R R62, SRZ ;  /* 0x00000000003e7805 */ /* 0x000fc4000001ff00 */
[----:B------:R-:W-:Y:S02]  /*01c0*/  CS2R R64, SRZ ;  /* 0x0000000000407805 */ /* 0x000fe4000001ff00 */
[----:B------:R-:W-:Y:S02]  /*01d0*/  CS2R R66, SRZ ;  /* 0x0000000000427805 */ /* 0x000fe4000001ff00 */
[----:B------:R-:W-:Y:S02]  /*01e0*/  SHF.R.S32.HI R3, RZ, 0x1f, R0 ;  /* 0x0000001fff037819 */ /* 0x000fe40000011400 */
[----:B------:R-:W-:Y:S02]  /*01f0*/  CS2R R68, SRZ ;  /* 0x0000000000447805 */ /* 0x000fe4000001ff00 */
[----:B------:R-:W-:Y:S02]  /*0200*/  CS2R R70, SRZ ;  /* 0x0000000000467805 */ /* 0x000fe4000001ff00 */
[----:B--2---:R-:W-:Y:S01]  /*0210*/  I2FP.F32.U32 R5, UR4 ;  /* 0x0000000400057c45 */ /* 0x004fe20008201000 */
[----:B------:R-:W-:Y:S01]  /*0220*/  ULDC UR4, c[0x0][0x150] ;  /* 0x0000540000047ab9 */ /* 0x000fe20000000800 */
[----:B------:R-:W-:-:S02]  /*0230*/  LEA.HI R3, R3, R0, RZ, 0x9 ;  /* 0x0000000003037211 */ /* 0x000fc400078f48ff */
[----:B------:R-:W-:Y:S02]  /*0240*/  CS2R R72, SRZ ;  /* 0x0000000000487805 */ /* 0x000fe4000001ff00 */
[----:B------:R-:W-:Y:S01]  /*0250*/  CS2R R74, SRZ ;  /* 0x00000000004a7805 */ /* 0x000fe2000001ff00 */
[----:B------:R-:W-:Y:S01]  /*0260*/  FMUL R5, R5, UR4 ;  /* 0x0000000405057c20 */ /* 0x000fe20008400000 */
[----:B------:R-:W-:Y:S02]  /*0270*/  SHF.R.S32.HI R3, RZ, 0x9, R3 ;  /* 0x00000009ff037819 */ /* 0x000fe40000011403 */
[----:B------:R-:W-:Y:S01]  /*0280*/  CS2R R76, SRZ ;  /* 0x00000000004c7805 */ /* 0x000fe2000001ff00 */
[----:B---3--:R-:W-:Y:S01]  /*0290*/  VIADD R91, R91, 0x1f ;  /* 0x0000001f5b5b7836 */ /* 0x008fe20000000000 */
[----:B------:R-:W-:Y:S02]  /*02a0*/  CS2R R78, SRZ ;  /* 0x00000000004e7805 */ /* 0x000fe4000001ff00 */
[----:B------:R-:W-:Y:S01]  /*02b0*/  CS2R R80, SRZ ;  /* 0x0000000000507805 */ /* 0x000fe2000001ff00 */
[----:B------:R-:W-:Y:S01]  /*02c0*/  IMAD.SHL.U32 R4, R3, 0x8, RZ ;  /* 0x0000000803047824 */ /* 0x000fe200078e00ff */
[----:B------:R-:W2:Y:S01]  /*02d0*/  F2I.U32.TRUNC.NTZ R5, R5 ;  /* 0x0000000500057305 */ /* 0x000ea2000020f000 */
[----:B------:R-:W-:-:S02]  /*02e0*/  CS2R R82, SRZ ;  /* 0x0000000000527805 */ /* 0x000fc4000001ff00 */
[----:B------:R-:W-:Y:S02]  /*02f0*/  CS2R R84, SRZ ;  /* 0x0000000000547805 */ /* 0x000fe4000001ff00 */
[----:B------:R-:W-:Y:S02]  /*0300*/  CS2R R86, SRZ ;  /* 0x0000000000567805 */ /* 0x000fe4000001ff00 */
[----:B------:R-:W-:Y:S01]  /*0310*/  IABS R7, R4 ;  /* 0x0000000400077213 */ /* 0x000fe20000000000 */
[----:B-1----:R-:W-:Y:S02]  /*0320*/  USHF.L.U32 UR4, UR9, 0x7, URZ ;  /* 0x0000000709047899 */ /* 0x002fe4000800063f */
[----:B------:R-:W-:Y:S01]  /*0330*/  ULEA UR8, UR9, UR5, 0x18 ;  /* 0x0000000509087291 */ /* 0x000fe2000f8ec03f */
[----:B------:R-:W1:Y:S01]  /*0340*/  I2F.RP R0, R7 ;  /* 0x0000000700007306 */ /* 0x000e620000209400 */
[----:B------:R-:W-:Y:S01]  /*0350*/  ULOP3.LUT UR4, UR4, 0x180, URZ, 0xc0, !UPT ;  /* 0x0000018004047892 */ /* 0x000fe2000f8ec03f */
[----:B--2---:R-:W-:-:S06]  /*0360*/  IABS R11, R5 ;  /* 0x00000005000b7213 */ /* 0x004fcc0000000000 */
[----:B-1----:R-:W1:Y:S02]  /*0370*/  MUFU.RCP R0, R0 ;  /* 0x0000000000007308 */ /* 0x002e640000001000 */
[----:B-1----:R-:W-:Y:S01]  /*0380*/  VIADD R2, R0, 0xffffffe ;  /* 0x0ffffffe00027836 */ /* 0x002fe20000000000 */
[----:B------:R-:W-:-:S05]  /*0390*/  IABS R0, R4 ;  /* 0x0000000400007213 */ /* 0x000fca0000000000 */
[----:B------:R1:W2:Y:S01]  /*03a0*/  F2I.FTZ.U32.TRUNC.NTZ R3, R2 ;  /* 0x0000000200037305 */ /* 0x0002a2000021f000 */
[----:B------:R-:W-:Y:S02]  /*03b0*/  IMAD.MOV R0, RZ, RZ, -R0 ;  /* 0x000000ffff007224 */ /* 0x000fe400078e0a00 */
[----:B-1----:R-:W-:Y:S02]  /*03c0*/  IMAD.MOV.U32 R2, RZ, RZ, RZ ;  /* 0x000000ffff027224 */ /* 0x002fe400078e00ff */
[----:B--2---:R-:W-:-:S04]  /*03d0*/  IMAD.MOV R6, RZ, RZ, -R3 ;  /* 0x000000ffff067224 */ /* 0x004fc800078e0a03 */
[----:B------:R-:W-:-:S04]  /*03e0*/  IMAD R9, R6, R7, RZ ;  /* 0x0000000706097224 */ /* 0x000fc800078e02ff */
[----:B------:R-:W-:-:S06]  /*03f0*/  IMAD.HI.U32 R2, R3, R9, R2 ;  /* 0x0000000903027227 */ /* 0x000fcc00078e0002 */
[----:B------:R-:W-:-:S04]  /*0400*/  IMAD.HI.U32 R2, R2, R11, RZ ;  /* 0x0000000b02027227 */ /* 0x000fc800078e00ff */
[----:B------:R-:W-:-:S05]  /*0410*/  IMAD R0, R2, R0, R11 ;  /* 0x0000000002007224 */ /* 0x000fca00078e020b */
[----:B------:R-:W-:-:S13]  /*0420*/  ISETP.GT.U32.AND P1, PT, R7, R0, PT ;  /* 0x000000000700720c */ /* 0x000fda0003f24070 */
[----:B------:R-:W-:Y:S02]  /*0430*/  @!P1 IMAD.IADD R0, R0, 0x1, -R7 ;  /* 0x0000000100009824 */ /* 0x000fe400078e0a07 */
[----:B------:R-:W-:Y:S01]  /*0440*/  @!P1 VIADD R2, R2, 0x1 ;  /* 0x0000000102029836 */ /* 0x000fe20000000000 */
[----:B------:R-:W-:Y:S02]  /*0450*/  ISETP.NE.AND P1, PT, R4, RZ, PT ;  /* 0x000000ff0400720c */ /* 0x000fe40003f25270 */
[----:B------:R-:W-:Y:S02]  /*0460*/  ISETP.GE.U32.AND P0, PT, R0, R7, PT ;  /* 0x000000070000720c */ /* 0x000fe40003f06070 */
[----:B------:R-:W-:-:S04]  /*0470*/  LOP3.LUT R0, R5, R4, RZ, 0x3c, !PT ;  /* 0x0000000405007212 */ /* 0x000fc800078e3cff */
[----:B------:R-:W-:Y:S01]  /*0480*/  ISETP.GE.AND P2, PT, R0, RZ, PT ;  /* 0x000000ff0000720c */ /* 0x000fe20003f46270 */
[----:B------:R-:W-:-:S05]  /*0490*/  VIADD R0, R88, 0x3f ;  /* 0x0000003f58007836 */ /* 0x000fca0000000000 */
[----:B------:R-:W-:Y:S01]  /*04a0*/  SHF.R.S32.HI R3, RZ, 0x1f, R0 ;  /* 0x0000001fff037819 */ /* 0x000fe20000011400 */
[----:B------:R-:W-:-:S03]  /*04b0*/  @P0 VIADD R2, R2, 0x1 ;  /* 0x0000000102020836 */ /* 0x000fc60000000000 */
[----:B------:R-:W-:-:S03]  /*04c0*/  LEA.HI R3, R3, R0, RZ, 0x6 ;  /* 0x0000000003037211 */ /* 0x000fc600078f30ff */
[----:B------:R-:W-:Y:S01]  /*04d0*/  @!P2 IMAD.MOV R2, RZ, RZ, -R2 ;  /* 0x000000ffff02a224 */ /* 0x000fe200078e0a02 */
[----:B------:R-:W-:-:S05]  /*04e0*/  @!P1 LOP3.LUT R2, RZ, R4, RZ, 0x33, !PT ;  /* 0x00000004ff029212 */ /* 0x000fca00078e33ff */
[----:B------:R-:W-:Y:S02]  /*04f0*/  IMAD.SHL.U32 R6, R2, 0x8, RZ ;  /* 0x0000000802067824 */ /* 0x000fe400078e00ff */
[----:B------:R-:W-:-:S03]  /*0500*/  IMAD.MOV R2, RZ, RZ, -R2 ;  /* 0x000000ffff027224 */ /* 0x000fc600078e0a02 */
[----:B------:R-:W-:Y:S01]  /*0510*/  LEA.HI.SX32 R3, R3, -R6, 0x1a ;  /* 0x8000000603037211 */ /* 0x000fe200078fd2ff */
[----:B------:R-:W-:-:S03]  /*0520*/  IMAD R4, R4, R2, R5 ;  /* 0x0000000204047224 */ /* 0x000fc600078e0205 */
[----:B------:R-:W-:Y:S02]  /*0530*/  VIMNMX R11, R3, 0x8, PT ;  /* 0x00000008030b7848 */ /* 0x000fe40003fe0100 */
[----:B------:R-:W-:Y:S02]  /*0540*/  IABS R9, R4 ;  /* 0x0000000400097213 */ /* 0x000fe40000000000 */
[----:B------:R-:W-:-:S04]  /*0550*/  IABS R7, R11 ;  /* 0x0000000b00077213 */ /* 0x000fc80000000000 */
[----:B------:R-:W1:Y:S08]  /*0560*/  I2F.RP R0, R7 ;  /* 0x0000000700007306 */ /* 0x000e700000209400 */
[----:B-1----:R-:W1:Y:S02]  /*0570*/  MUFU.RCP R0, R0 ;  /* 0x0000000000007308 */ /* 0x002e640000001000 */
[----:B-1----:R-:W-:-:S06]  /*0580*/  VIADD R3, R0, 0xffffffe ;  /* 0x0ffffffe00037836 */ /* 0x002fcc0000000000 */
[----:B------:R-:W1:Y:S02]  /*0590*/  F2I.FTZ.U32.TRUNC.NTZ R3, R3 ;  /* 0x0000000300037305 */ /* 0x000e64000021f000 */
[----:B-1----:R-:W-:-:S04]  /*05a0*/  IMAD.MOV R8, RZ, RZ, -R3 ;  /* 0x000000ffff087224 */ /* 0x002fc800078e0a03 */
[----:B------:R-:W-:Y:S01]  /*05b0*/  IMAD.MOV.U32 R2, RZ, RZ, R8 ;  /* 0x000000ffff027224 */ /* 0x000fe200078e0008 */
[----:B------:R-:W-:-:S03]  /*05c0*/  IABS R8, R11 ;  /* 0x0000000b00087213 */ /* 0x000fc60000000000 */
[----:B------:R-:W-:Y:S02]  /*05d0*/  IMAD R5, R2, R7, RZ ;  /* 0x0000000702057224 */ /* 0x000fe400078e02ff */
[----:B------:R-:W-:Y:S02]  /*05e0*/  IMAD.MOV.U32 R2, RZ, RZ, RZ ;  /* 0x000000ffff027224 */ /* 0x000fe400078e00ff */
[----:B------:R-:W-:Y:S02]  /*05f0*/  IMAD.MOV R0, RZ, RZ, -R8 ;  /* 0x000000ffff007224 */ /* 0x000fe400078e0a08 */
[----:B------:R-:W-:Y:S01]  /*0600*/  IMAD.HI.U32 R2, R3, R5, R2 ;  /* 0x0000000503027227 */ /* 0x000fe200078e0002 */
[----:B------:R-:W-:-:S04]  /*0610*/  LOP3.LUT R3, R4, R11, RZ, 0x3c, !PT ;  /* 0x0000000b04037212 */ /* 0x000fc800078e3cff */
[----:B------:R-:W-:Y:S01]  /*0620*/  ISETP.GE.AND P2, PT, R3, RZ, PT ;  /* 0x000000ff0300720c */ /* 0x000fe20003f46270 */
[----:B------:R-:W-:-:S04]  /*0630*/  IMAD.HI.U32 R2, R2, R9, RZ ;  /* 0x0000000902027227 */ /* 0x000fc800078e00ff */
[----:B------:R-:W-:-:S05]  /*0640*/  IMAD R0, R2, R0, R9 ;  /* 0x0000000002007224 */ /* 0x000fca00078e0209 */
[----:B------:R-:W-:-:S13]  /*0650*/  ISETP.GT.U32.AND P1, PT, R7, R0, PT ;  /* 0x000000000700720c */ /* 0x000fda0003f24070 */
[----:B------:R-:W-:Y:S02]  /*0660*/  @!P1 IMAD.IADD R0, R0, 0x1, -R7 ;  /* 0x0000000100009824 */ /* 0x000fe400078e0a07 */
[----:B------:R-:W-:Y:S01]  /*0670*/  @!P1 VIADD R2, R2, 0x1 ;  /* 0x0000000102029836 */ /* 0x000fe20000000000 */
[----:B------:R-:W-:Y:S02]  /*0680*/  ISETP.NE.AND P1, PT, R11, RZ, PT ;  /* 0x000000ff0b00720c */ /* 0x000fe40003f25270 */
[----:B------:R-:W-:Y:S02]  /*0690*/  ISETP.GE.U32.AND P0, PT, R0, R7, PT ;  /* 0x000000070000720c */ /* 0x000fe40003f06070 */
[----:B------:R-:W1:Y:S11]  /*06a0*/  S2R R0, SR_TID.X ;  /* 0x0000000000007919 */ /* 0x000e760000002100 */
[----:B------:R-:W-:Y:S01]  /*06b0*/  @P0 VIADD R2, R2, 0x1 ;  /* 0x0000000102020836 */ /* 0x000fe20000000000 */
[----:B------:R-:W-:-:S03]  /*06c0*/  ISETP.GE.AND P0, PT, R91, 0x20, PT ;  /* 0x000000205b00780c */ /* 0x000fc60003f06270 */
[----:B------:R-:W-:-:S04]  /*06d0*/  IMAD.MOV.U32 R172, RZ, RZ, R2 ;  /* 0x000000ffffac7224 */ /* 0x000fc800078e0002 */
[----:B------:R-:W-:Y:S01]  /*06e0*/  @!P2 IMAD.MOV R172, RZ, RZ, -R172 ;  /* 0x000000ffffaca224 */ /* 0x000fe200078e0aac */
[----:B------:R-:W-:-:S05]  /*06f0*/  @!P1 LOP3.LUT R172, RZ, R11, RZ, 0x33, !PT ;  /* 0x0000000bffac9212 */ /* 0x000fca00078e33ff */
[----:B------:R-:W-:Y:S02]  /*0700*/  IMAD.MOV R2, RZ, RZ, -R172 ;  /* 0x000000ffff027224 */ /* 0x000fe400078e0aac */
[----:B------:R-:W-:Y:S02]  /*0710*/  IMAD.SHL.U32 R172, R172, 0x200, RZ ;  /* 0x00000200acac7824 */ /* 0x000fe400078e00ff */
[----:B------:R-:W-:Y:S01]  /*0720*/  IMAD R2, R11, R2, R4 ;  /* 0x000000020b027224 */ /* 0x000fe200078e0204 */
[----:B-1----:R-:W-:-:S03]  /*0730*/  LOP3.LUT R3, R0, 0x3f, RZ, 0xc0, !PT ;  /* 0x0000003f00037812 */ /* 0x002fc600078ec0ff */
[----:B------:R-:W-:Y:S01]  /*0740*/  IMAD.IADD R2, R6, 0x1, R2 ;  /* 0x0000000106027824 */ /* 0x000fe200078e0202 */
[----:B------:R-:W-:Y:S02]  /*0750*/  SHF.R.U32.HI R95, RZ, 0x6, R0 ;  /* 0x00000006ff5f7819 */ /* 0x000fe40000011600 */
[----:B------:R-:W-:Y:S01]  /*0760*/  LOP3.LUT R93, R0, 0x7f, RZ, 0xc0, !PT ;  /* 0x0000007f005d7812 */ /* 0x000fe200078ec0ff */
[----:B------:R-:W-:Y:S01]  /*0770*/  IMAD R2, R2, 0x40, R3 ;  /* 0x0000004002027824 */ /* 0x000fe200078e0203 */
[----:B------:R-:W-:Y:S01]  /*0780*/  SGXT.U32 R95, R95, 0x1 ;  /* 0x000000015f5f781a */ /* 0x000fe20000000000 */
[----:B------:R-:W1:Y:S01]  /*0790*/  S2R R3, SR_TID.X ;  /* 0x0000000000037919 */ /* 0x000e620000002100 */
[----:B0-----:R-:W-:Y:S05]  /*07a0*/  @!P0 BRA `(.L_x_0) ;  /* 0x0000003c00a48947 */ /* 0x001fea0003800000 */
[----:B------:R-:W-:Y:S01]  /*07b0*/  IABS R11, R88 ;  /* 0x00000058000b7213 */ /* 0x000fe20000000000 */
[----:B------:R-:W-:Y:S01]  /*07c0*/  ULDC.64 UR14, c[0x0][0x218] ;  /* 0x00008600000e7ab9 */ /* 0x000fe20000000a00 */
[----:B------:R-:W-:Y:S01]  /*07d0*/  IABS R4, R89 ;  /* 0x0000005900047213 */ /* 0x000fe20000000000 */
[----:B------:R-:W-:Y:S01]  /*07e0*/  ULDC UR6, c[0x0][0x234] ;  /* 0x00008d0000067ab9 */ /* 0x000fe20000000800 */
[----:B------:R-:W0:Y:S01]  /*07f0*/  I2F.RP R8, R11 ;  /* 0x0000000b00087306 */ /* 0x000e220000209400 */
[----:B------:R-:W-:Y:S01]  /*0800*/  IABS R10, R2 ;  /* 0x00000002000a7213 */ /* 0x000fe20000000000 */
[----:B------:R-:W-:Y:S01]  /*0810*/  ULDC UR5, c[0x0][0x23c] ;  /* 0x00008f0000057ab9 */ /* 0x000fe20000000800 */
[----:B------:R-:W-:Y:S01]  /*0820*/  ISETP.GE.AND P5, PT, R2, RZ, PT ;  /* 0x000000ff0200720c */ /* 0x000fe20003fa6270 */
[----:B------:R-:W-:Y:S01]  /*0830*/  ULDC.64 UR10, c[0x0][0x210] ;  /* 0x00008400000a7ab9 */ /* 0x000fe20000000a00 */
[----:B------:R-:W-:Y:S02]  /*0840*/  ISETP.NE.AND P3, PT, R88, RZ, PT ;  /* 0x000000ff5800720c */ /* 0x000fe40003f65270 */
[----:B------:R-:W-:-:S02]  /*0850*/  CS2R R72, SRZ ;  /* 0x0000000000487805 */ /* 0x000fc4000001ff00 */
[----:B------:R-:W-:Y:S01]  /*0860*/  SHF.R.S32.HI R71, RZ, 0x2, R0 ;  /* 0x00000002ff477819 */ /* 0x000fe20000011400 */
[----:B------:R-:W2:Y:S01]  /*0870*/  I2F.RP R5, R4 ;  /* 0x0000000400057306 */ /* 0x000ea20000209400 */
[----:B------:R-:W-:Y:S02]  /*0880*/  LOP3.LUT R90, R93, 0x10, RZ, 0x3c, !PT ;  /* 0x000000105d5a7812 */ /* 0x000fe400078e3cff */
[----:B------:R-:W-:Y:S02]  /*0890*/  CS2R R74, SRZ ;  /* 0x00000000004a7805 */ /* 0x000fe4000001ff00 */
[----:B------:R-:W-:Y:S02]  /*08a0*/  SGXT R71, R71, 0x1 ;  /* 0x000000014747781a */ /* 0x000fe40000000200 */
[----:B------:R-:W-:Y:S02]  /*08b0*/  CS2R R76, SRZ ;  /* 0x00000000004c7805 */ /* 0x000fe4000001ff00 */
[----:B------:R-:W-:-:S02]  /*08c0*/  CS2R R78, SRZ ;  /* 0x00000000004e7805 */ /* 0x000fc4000001ff00 */
[----:B------:R-:W-:Y:S02]  /*08d0*/  CS2R R80, SRZ ;  /* 0x0000000000507805 */ /* 0x000fe4000001ff00 */
[----:B------:R-:W-:Y:S01]  /*08e0*/  CS2R R82, SRZ ;  /* 0x0000000000527805 */ /* 0x000fe2000001ff00 */
[----:B0-----:R-:W0:Y:S01]  /*08f0*/  MUFU.RCP R8, R8 ;  /* 0x0000000800087308 */ /* 0x001e220000001000 */
[----:B------:R-:W-:Y:S02]  /*0900*/  CS2R R84, SRZ ;  /* 0x0000000000547805 */ /* 0x000fe4000001ff00 */
[----:B------:R-:W-:-:S05]  /*0910*/  CS2R R86, SRZ ;  /* 0x0000000000567805 */ /* 0x000fca000001ff00 */
[----:B--2---:R-:W-:Y:S01]  /*0920*/  MUFU.RCP R5, R5 ;  /* 0x0000000500057308 */ /* 0x004fe20000001000 */
[----:B0-----:R-:W-:-:S07]  /*0930*/  VIADD R9, R8, 0xffffffe ;  /* 0x0ffffffe08097836 */ /* 0x001fce0000000000 */
[----:B------:R-:W0:Y:S02]  /*0940*/  F2I.FTZ.U32.TRUNC.NTZ R7, R9 ;  /* 0x0000000900077305 */ /* 0x000e24000021f000 */
[----:B0-----:R-:W-:-:S04]  /*0950*/  IMAD.MOV R6, RZ, RZ, -R7 ;  /* 0x000000ffff067224 */ /* 0x001fc800078e0a07 */
[----:B------:R-:W-:Y:S02]  /*0960*/  IMAD R13, R6, R11, RZ ;  /* 0x0000000b060d7224 */ /* 0x000fe400078e02ff */
[----:B------:R-:W-:-:S04]  /*0970*/  IMAD.MOV.U32 R6, RZ, RZ, RZ ;  /* 0x000000ffff067224 */ /* 0x000fc800078e00ff */
[----:B------:R-:W-:-:S04]  /*0980*/  IMAD.HI.U32 R8, R7, R13, R6 ;  /* 0x0000000d07087227 */ /* 0x000fc800078e0006 */
[----:B------:R-:W-:Y:S01]  /*0990*/  VIADD R6, R5, 0xffffffe ;  /* 0x0ffffffe05067836 */ /* 0x000fe20000000000 */
[----:B------:R-:W-:Y:S01]  /*09a0*/  SHF.R.U32.HI R5, RZ, 0x5, R0 ;  /* 0x00000005ff057819 */ /* 0x000fe20000011600 */
[----:B------:R-:W-:Y:S02]  /*09b0*/  IMAD.HI.U32 R8, R8, R10, RZ ;  /* 0x0000000a08087227 */ /* 0x000fe400078e00ff */
[----:B------:R0:W2:Y:S01]  /*09c0*/  F2I.FTZ.U32.TRUNC.NTZ R7, R6 ;  /* 0x0000000600077305 */ /* 0x0000a2000021f000 */
[----:B------:R-:W-:Y:S01]  /*09d0*/  SGXT.U32 R5, R5, 0x2 ;  /* 0x000000020505781a */ /* 0x000fe20000000000 */
[----:B------:R-:W-:-:S03]  /*09e0*/  IMAD.MOV R8, RZ, RZ, -R8 ;  /* 0x000000ffff087224 */ /* 0x000fc600078e0a08 */
[----:B------:R-:W-:Y:S01]  /*09f0*/  LOP3.LUT R20, R172, UR4, R5, 0xfe, !PT ;  /* 0x00000004ac147c12 */ /* 0x000fe2000f8efe05 */
[C---:B------:R-:W-:Y:S01]  /*0a00*/  IMAD R10, R11.reuse, R8, R10 ;  /* 0x000000080b0a7224 */ /* 0x040fe200078e020a */
[----:B------:R-:W-:Y:S01]  /*0a10*/  ULDC UR4, c[0x0][0x240] ;  /* 0x0000900000047ab9 */ /* 0x000fe20000000800 */
[----:B0-----:R-:W-:Y:S01]  /*0a20*/  IMAD.MOV.U32 R6, RZ, RZ, RZ ;  /* 0x000000ffff067224 */ /* 0x001fe200078e00ff */
[----:B------:R-:W-:Y:S02]  /*0a30*/  LOP3.LUT R5, R20, 0x7c, RZ, 0xfc, !PT ;  /* 0x0000007c14057812 */ /* 0x000fe400078efcff */
[----:B------:R-:W-:Y:S02]  /*0a40*/  ISETP.GT.U32.AND P0, PT, R11, R10, PT ;  /* 0x0000000a0b00720c */ /* 0x000fe40003f04070 */
[----:B------:R-:W-:Y:S01]  /*0a50*/  IABS R8, R5 ;  /* 0x0000000500087213 */ /* 0x000fe20000000000 */
[----:B--2---:R-:W-:Y:S01]  /*0a60*/  IMAD.MOV R9, RZ, RZ, -R7 ;  /* 0x000000ffff097224 */ /* 0x004fe200078e0a07 */
[----:B------:R-:W-:-:S02]  /*0a70*/  ISETP.GE.AND P1, PT, R5, RZ, PT ;  /* 0x000000ff0500720c */ /* 0x000fc40003f26270 */
[C---:B------:R-:W-:Y:S01]  /*0a80*/  LOP3.LUT R5, R20.reuse, 0x74, RZ, 0xfc, !PT ;  /* 0x0000007414057812 */ /* 0x040fe200078efcff */
[----:B------:R-:W-:Y:S01]  /*0a90*/  IMAD R9, R9, R4, RZ ;  /* 0x0000000409097224 */ /* 0x000fe200078e02ff */
[----:B------:R-:W-:Y:S02]  /*0aa0*/  LOP3.LUT R14, R20, 0x70, RZ, 0xfc, !PT ;  /* 0x00000070140e7812 */ /* 0x000fe400078efcff */
[----:B------:R-:W-:Y:S01]  /*0ab0*/  ISETP.GE.AND P4, PT, R5, RZ, PT ;  /* 0x000000ff0500720c */ /* 0x000fe20003f86270 */
[----:B------:R-:W-:Y:S01]  /*0ac0*/  IMAD.HI.U32 R7, R7, R9, R6 ;  /* 0x0000000907077227 */ /* 0x000fe200078e0006 */
[----:B------:R-:W-:Y:S02]  /*0ad0*/  SHF.R.S32.HI R6, RZ, 0x1f, R91 ;  /* 0x0000001fff067819 */ /* 0x000fe4000001145b */
[----:B------:R-:W-:Y:S01]  /*0ae0*/  IABS R13, R5 ;  /* 0x00000005000d7213 */ /* 0x000fe20000000000 */
[----:B------:R-:W-:Y:S01]  /*0af0*/  @!P0 IMAD.IADD R10, R10, 0x1, -R11 ;  /* 0x000000010a0a8824 */ /* 0x000fe200078e0a0b */
[----:B------:R-:W-:Y:S01]  /*0b00*/  LEA.HI R91, R6, R91, RZ, 0x5 ;  /* 0x0000005b065b7211 */ /* 0x000fe200078f28ff */
[----:B------:R-:W-:Y:S01]  /*0b10*/  IMAD.MOV.U32 R9, RZ, RZ, R8 ;  /* 0x000000ffff097224 */ /* 0x000fe200078e0008 */
[----:B------:R-:W-:-:S02]  /*0b20*/  LOP3.LUT R6, R20, 0x78, RZ, 0xfc, !PT ;  /* 0x0000007814067812 */ /* 0x000fc400078efcff */
[----:B------:R-:W-:Y:S01]  /*0b30*/  ISETP.GT.U32.AND P0, PT, R11, R10, PT ;  /* 0x0000000a0b00720c */ /* 0x000fe20003f04070 */
[----:B------:R-:W-:Y:S01]  /*0b40*/  IMAD.HI.U32 R8, R7, R9, RZ ;  /* 0x0000000907087227 */ /* 0x000fe200078e00ff */
[----:B------:R-:W-:Y:S02]  /*0b50*/  IABS R15, R14 ;  /* 0x0000000e000f7213 */ /* 0x000fe40000000000 */
[C---:B------:R-:W-:Y:S01]  /*0b60*/  LOP3.LUT R16, R20.reuse, 0x6c, RZ, 0xfc, !PT ;  /* 0x0000006c14107812 */ /* 0x040fe200078efcff */
[----:B------:R-:W-:Y:S01]  /*0b70*/  IMAD.MOV R8, RZ, RZ, -R8 ;  /* 0x000000ffff087224 */ /* 0x000fe200078e0a08 */
[----:B------:R-:W-:Y:S02]  /*0b80*/  LOP3.LUT R18, R20, 0x60, RZ, 0xfc, !PT ;  /* 0x0000006014127812 */ /* 0x000fe400078efcff */
[----:B------:R-:W-:Y:S01]  /*0b90*/  IABS R17, R16 ;  /* 0x0000001000117213 */ /* 0x000fe20000000000 */
[----:B------:R-:W-:Y:S01]  /*0ba0*/  IMAD R9, R4, R8, R9 ;  /* 0x0000000804097224 */ /* 0x000fe200078e0209 */
[----:B------:R-:W-:-:S02]  /*0bb0*/  LOP3.LUT R22, R20, 0x5c, RZ, 0xfc, !PT ;  /* 0x0000005c14167812 */ /* 0x000fc400078efcff */
[----:B------:R-:W-:Y:S01]  /*0bc0*/  IABS R23, R18 ;  /* 0x0000001200177213 */ /* 0x000fe20000000000 */
[----:B------:R-:W-:Y:S01]  /*0bd0*/  @!P0 IMAD.IADD R10, R10, 0x1, -R11 ;  /* 0x000000010a0a8824 */ /* 0x000fe200078e0a0b */
[----:B------:R-:W-:Y:S01]  /*0be0*/  IABS R11, R6 ;  /* 0x00000006000b7213 */ /* 0x000fe20000000000 */
[C---:B------:R-:W-:Y:S01]  /*0bf0*/  IMAD.HI.U32 R8, R7.reuse, R17, RZ ;  /* 0x0000001107087227 */ /* 0x040fe200078e00ff */
[----:B------:R-:W-:Y:S02]  /*0c00*/  ISETP.GT.U32.AND P2, PT, R4, R9, PT ;  /* 0x000000090400720c */ /* 0x000fe40003f44070 */
[----:B------:R-:W-:Y:S01]  /*0c10*/  ISETP.GE.AND P0, PT, R6, RZ, PT ;  /* 0x000000ff0600720c */ /* 0x000fe20003f06270 */
[C---:B------:R-:W-:Y:S01]  /*0c20*/  IMAD.HI.U32 R5, R7.reuse, R11, RZ ;  /* 0x0000000b07057227 */ /* 0x040fe200078e00ff */
[----:B------:R-:W-:Y:S02]  /*0c30*/  IABS R25, R22 ;  /* 0x0000001600197213 */ /* 0x000fe40000000000 */
[C---:B------:R-:W-:Y:S01]  /*0c40*/  LOP3.LUT R24, R20.reuse, 0x28, RZ, 0xfc, !PT ;  /* 0x0000002814187812 */ /* 0x040fe200078efcff */
[----:B------:R-:W-:Y:S01]  /*0c50*/  IMAD.MOV R12, RZ, RZ, -R5 ;  /* 0x000000ffff0c7224 */ /* 0x000fe200078e0a05 */
[----:B------:R-:W-:Y:S01]  /*0c60*/  LOP3.LUT R28, R20, 0x20, RZ, 0xfc, !PT ;  /* 0x00000020141c7812 */ /* 0x000fe200078efcff */
[----:B------:R-:W-:Y:S01]  /*0c70*/  IMAD.HI.U32 R5, R7, R13, RZ ;  /* 0x0000000d07057227 */ /* 0x000fe200078e00ff */
[----:B------:R-:W-:-:S02]  /*0c80*/  IABS R51, R24 ;  /* 0x0000001800337213 */ /* 0x000fc40000000000 */
[----:B------:R-:W-:Y:S01]  /*0c90*/  IABS R55, R28 ;  /* 0x0000001c00377213 */ /* 0x000fe20000000000 */
[----:B------:R-:W-:Y:S01]  /*0ca0*/  IMAD R11, R4, R12, R11 ;  /* 0x0000000c040b7224 */ /* 0x000fe200078e020b */
[C---:B------:R-:W-:Y:S01]  /*0cb0*/  LOP3.LUT R26, R20.reuse, 0x24, RZ, 0xfc, !PT ;  /* 0x00000024141a7812 */ /* 0x040fe200078efcff */
[----:B------:R-:W-:Y:S01]  /*0cc0*/  IMAD.MOV R12, RZ, RZ, -R5 ;  /* 0x000000ffff0c7224 */ /* 0x000fe200078e0a05 */
[C---:B------:R-:W-:Y:S01]  /*0cd0*/  LOP3.LUT R30, R20.reuse, 0x1c, RZ, 0xfc, !PT ;  /* 0x0000001c141e7812 */ /* 0x040fe200078efcff */
[----:B------:R-:W-:Y:S01]  /*0ce0*/  IMAD.MOV.U32 R5, RZ, RZ, R10 ;  /* 0x000000ffff057224 */ /* 0x000fe200078e000a */
[----:B------:R-:W-:Y:S01]  /*0cf0*/  LOP3.LUT R10, R20, 0x68, RZ, 0xfc, !PT ;  /* 0x00000068140a7812 */ /* 0x000fe200078efcff */
[----:B------:R-:W-:Y:S01]  /*0d00*/  IMAD R13, R4, R12, R13 ;  /* 0x0000000c040d7224 */ /* 0x000fe200078e020d */
[----:B------:R-:W-:Y:S01]  /*0d10*/  LOP3.LUT R12, R20, 0x64, RZ, 0xfc, !PT ;  /* 0x00000064140c7812 */ /* 0x000fe200078efcff */
[----:B------:R-:W-:Y:S01]  /*0d20*/  IMAD.HI.U32 R6, R7, R15, RZ ;  /* 0x0000000f07067227 */ /* 0x000fe200078e00ff */
[----:B------:R-:W-:-:S02]  /*0d30*/  IABS R19, R10 ;  /* 0x0000000a00137213 */ /* 0x000fc40000000000 */
[C---:B------:R-:W-:Y:S01]  /*0d40*/  ISETP.GT.U32.AND P6, PT, R4.reuse, R13, PT ;  /* 0x0000000d0400720c */ /* 0x040fe20003fc4070 */
[----:B------:R-:W-:Y:S01]  /*0d50*/  @!P5 IMAD.MOV R5, RZ, RZ, -R5 ;  /* 0x000000ffff05d224 */ /* 0x000fe200078e0a05 */
[----:B------:R-:W-:Y:S01]  /*0d60*/  @!P3 LOP3.LUT R5, RZ, R88, RZ, 0x33, !PT ;  /* 0x00000058ff05b212 */ /* 0x000fe200078e33ff */
[----:B------:R-:W-:Y:S01]  /*0d70*/  IMAD.MOV R6, RZ, RZ, -R6 ;  /* 0x000000ffff067224 */ /* 0x000fe200078e0a06 */
[C---:B------:R-:W-:Y:S01]  /*0d80*/  ISETP.GT.U32.AND P3, PT, R4.reuse, R11, PT ;  /* 0x0000000b0400720c */ /* 0x040fe20003f64070 */
[----:B------:R-:W-:Y:S01]  /*0d90*/  @!P2 IMAD.IADD R9, R9, 0x1, -R4 ;  /* 0x000000010909a824 */ /* 0x000fe200078e0a04 */
[----:B------:R-:W-:Y:S01]  /*0da0*/  IABS R21, R12 ;  /* 0x0000000c00157213 */ /* 0x000fe20000000000 */
[C---:B------:R-:W-:Y:S01]  /*0db0*/  IMAD R15, R4.reuse, R6, R15 ;  /* 0x00000006040f7224 */ /* 0x040fe200078e020f */
[----:B------:R-:W-:Y:S01]  /*0dc0*/  IABS R53, R26 ;  /* 0x0000001a00357213 */ /* 0x000fe20000000000 */
[----:B------:R-:W-:Y:S01]  /*0dd0*/  IMAD.MOV R8, RZ, RZ, -R8 ;  /* 0x000000ffff087224 */ /* 0x000fe200078e0a08 */
[----:B------:R-:W-:Y:S01]  /*0de0*/  ISETP.GT.U32.AND P5, PT, R4, R9, PT ;  /* 0x000000090400720c */ /* 0x000fe20003fa4070 */
[----:B------:R-:W-:Y:S01]  /*0df0*/  IMAD.HI.U32 R6, R7, R19, RZ ;  /* 0x0000001307067227 */ /* 0x000fe200078e00ff */
[----:B------:R-:W-:-:S02]  /*0e00*/  IABS R57, R30 ;  /* 0x0000001e00397213 */ /* 0x000fc40000000000 */
[----:B------:R-:W-:Y:S01]  /*0e10*/  LOP3.LUT R32, R20, 0x18, RZ, 0xfc, !PT ;  /* 0x0000001814207812 */ /* 0x000fe200078efcff */
[--C-:B------:R-:W-:Y:S01]  /*0e20*/  @!P6 IMAD.IADD R13, R13, 0x1, -R4.reuse ;  /* 0x000000010d0de824 */ /* 0x100fe200078e0a04 */
[C---:B------:R-:W-:Y:S01]  /*0e30*/  ISETP.GT.U32.AND P6, PT, R4.reuse, R15, PT ;  /* 0x0000000f0400720c */ /* 0x040fe20003fc4070 */
[C---:B------:R-:W-:Y:S01]  /*0e40*/  IMAD R17, R4.reuse, R8, R17 ;  /* 0x0000000804117224 */ /* 0x040fe200078e0211 */
[----:B------:R-:W-:Y:S01]  /*0e50*/  IABS R59, R32 ;  /* 0x00000020003b7213 */ /* 0x000fe20000000000 */
[----:B------:R-:W-:Y:S01]  /*0e60*/  IMAD.HI.U32 R8, R7, R21, RZ ;  /* 0x0000001507087227 */ /* 0x000fe200078e00ff */
[----:B------:R-:W-:Y:S02]  /*0e70*/  ISETP.GT.U32.AND P2, PT, R4, R13, PT ;  /* 0x0000000d0400720c */ /* 0x000fe40003f44070 */
[C---:B------:R-:W-:Y:S01]  /*0e80*/  LOP3.LUT R34, R20.reuse, 0x14, RZ, 0xfc, !PT ;  /* 0x0000001414227812 */ /* 0x040fe200078efcff */
[----:B------:R-:W-:Y:S01]  /*0e90*/  @!P3 IMAD.IADD R11, R11, 0x1, -R4 ;  /* 0x000000010b0bb824 */ /* 0x000fe200078e0a04 */
[----:B------:R-:W-:Y:S01]  /*0ea0*/  LOP3.LUT R36, R20, 0x10, RZ, 0xfc, !PT ;  /* 0x0000001014247812 */ /* 0x000fe200078efcff */
[----:B------:R-:W-:Y:S01]  /*0eb0*/  IMAD.MOV R8, RZ, RZ, -R8 ;  /* 0x000000ffff087224 */ /* 0x000fe200078e0a08 */
[----:B------:R-:W-:Y:S01]  /*0ec0*/  IABS R61, R34 ;  /* 0x00000022003d7213 */ /* 0x000fe20000000000 */
[--C-:B------:R-:W-:Y:S01]  /*0ed0*/  @!P5 IMAD.IADD R9, R9, 0x1, -R4.reuse ;  /* 0x000000010909d824 */ /* 0x100fe200078e0a04 */
[C---:B------:R-:W-:Y:S01]  /*0ee0*/  ISETP.GT.U32.AND P3, PT, R4.reuse, R11, PT ;  /* 0x0000000b0400720c */ /* 0x040fe20003f64070 */
[C---:B------:R-:W-:Y:S01]  /*0ef0*/  IMAD R21, R4.reuse, R8, R21 ;  /* 0x0000000804157224 */ /* 0x040fe200078e0215 */
[----:B------:R-:W-:Y:S01]  /*0f00*/  ISETP.GT.U32.AND P5, PT, R4, R17, PT ;  /* 0x000000110400720c */ /* 0x000fe20003fa4070 */
[----:B------:R-:W-:Y:S01]  /*0f10*/  @!P6 IMAD.IADD R15, R15, 0x1, -R4 ;  /* 0x000000010f0fe824 */ /* 0x000fe200078e0a04 */
[----:B------:R-:W-:Y:S01]  /*0f20*/  LOP3.LUT R38, R20, 0xc, RZ, 0xfc, !PT ;  /* 0x0000000c14267812 */ /* 0x000fe200078efcff */
[----:B------:R-:W-:Y:S01]  /*0f30*/  IMAD.MOV R6, RZ, RZ, -R6 ;  /* 0x000000ffff067224 */ /* 0x000fe200078e0a06 */
[----:B------:R-:W-:Y:S01]  /*0f40*/  ISETP.GT.U32.AND P6, PT, R4, R21, PT ;  /* 0x000000150400720c */ /* 0x000fe20003fc4070 */
[----:B------:R-:W-:Y:S01]  /*0f50*/  IMAD.HI.U32 R8, R7, R25, RZ ;  /* 0x0000001907087227 */ /* 0x000fe200078e00ff */
[----:B------:R-:W-:-:S02]  /*0f60*/  IABS R63, R36 ;  /* 0x00000024003f7213 */ /* 0x000fc40000000000 */
[----:B------:R-:W-:Y:S01]  /*0f70*/  IABS R69, R20 ;  /* 0x0000001400457213 */ /* 0x000fe20000000000 */
[----:B------:R-:W-:Y:S01]  /*0f80*/  IMAD R19, R4, R6, R19 ;  /* 0x0000000604137224 */ /* 0x000fe200078e0213 */
[C---:B------:R-:W-:Y:S01]  /*0f90*/  LOP3.LUT R40, R20.reuse, 0x8, RZ, 0xfc, !PT ;  /* 0x0000000814287812 */ /* 0x040fe200078efcff */
[--C-:B------:R-:W-:Y:S01]  /*0fa0*/  @!P3 IMAD.IADD R11, R11, 0x1, -R4.reuse ;  /* 0x000000010b0bb824 */ /* 0x100fe200078e0a04 */
[----:B------:R-:W-:Y:S01]  /*0fb0*/  LOP3.LUT R42, R20, 0x4, RZ, 0xfc, !PT ;  /* 0x00000004142a7812 */ /* 0x000fe200078efcff */
[--C-:B------:R-:W-:Y:S01]  /*0fc0*/  @!P5 IMAD.IADD R17, R17, 0x1, -R4.reuse ;  /* 0x000000011111d824 */ /* 0x100fe200078e0a04 */
[----:B------:R-:W-:Y:S01]  /*0fd0*/  ISETP.GT.U32.AND P3, PT, R4, R19, PT ;  /* 0x000000130400720c */ /* 0x000fe20003f64070 */
[----:B------:R-:W-:Y:S01]  /*0fe0*/  IMAD.HI.U32 R6, R7, R23, RZ ;  /* 0x0000001707067227 */ /* 0x000fe200078e00ff */
[----:B------:R-:W-:Y:S02]  /*0ff0*/  ISETP.GE.AND P5, PT, R16, RZ, PT ;  /* 0x000000ff1000720c */ /* 0x000fe40003fa6270 */
[----:B------:R-:W-:Y:S01]  /*1000*/  LOP3.LUT R16, R20, 0x54, RZ, 0xfc, !PT ;  /* 0x0000005414107812 */ /* 0x000fe200078efcff */
[----:B------:R-:W-:Y:S01]  /*1010*/  @!P6 IMAD.IADD R21, R21, 0x1, -R4 ;  /* 0x000000011515e824 */ /* 0x000fe200078e0a04 */
[----:B------:R-:W-:Y:S01]  /*1020*/  ISETP.GT.U32.AND P6, PT, R4, R17, PT ;  /* 0x000000110400720c */ /* 0x000fe20003fc4070 */
[----:B------:R-:W-:Y:S01]  /*1030*/  IMAD.MOV R6, RZ, RZ, -R6 ;  /* 0x000000ffff067224 */ /* 0x000fe200078e0a06 */
[----:B------:R-:W-:Y:S01]  /*1040*/  IABS R29, R16 ;  /* 0x00000010001d7213 */ /* 0x000fe20000000000 */
[----:B------:R-:W-:Y:S01]  /*1050*/  @!P2 IMAD.IADD R13, R13, 0x1, -R4 ;  /* 0x000000010d0da824 */ /* 0x000fe200078e0a04 */
[----:B------:R-:W-:Y:S01]  /*1060*/  ISETP.GE.AND P2, PT, R14, RZ, PT ;  /* 0x000000ff0e00720c */ /* 0x000fe20003f46270 */
[----:B------:R-:W-:Y:S01]  /*1070*/  IMAD.MOV R8, RZ, RZ, -R8 ;  /* 0x000000ffff087224 */ /* 0x000fe200078e0a08 */
[----:B------:R-:W-:Y:S01]  /*1080*/  LOP3.LUT R14, R20, 0x58, RZ, 0xfc, !PT ;  /* 0x00000058140e7812 */ /* 0x000fe200078efcff */
[----:B------:R-:W-:Y:S01]  /*1090*/  IMAD R23, R4, R6, R23 ;  /* 0x0000000604177224 */ /* 0x000fe200078e0217 */
[----:B------:R-:W-:Y:S01]  /*10a0*/  LEA.HI R88, R0, 0x1e, RZ, 0x1a ;  /* 0x0000001e00587811 */ /* 0x000fe200078fd0ff */
[C---:B------:R-:W-:Y:S01]  /*10b0*/  IMAD R25, R4.reuse, R8, R25 ;  /* 0x0000000804197224 */ /* 0x040fe200078e0219 */
[----:B------:R-:W-:Y:S01]  /*10c0*/  IABS R27, R14 ;  /* 0x0000000e001b7213 */ /* 0x000fe20000000000 */
[--C-:B------:R-:W-:Y:S01]  /*10d0*/  @!P3 IMAD.IADD R19, R19, 0x1, -R4.reuse ;  /* 0x000000011313b824 */ /* 0x100fe200078e0a04 */
[C---:B------:R-:W-:Y:S01]  /*10e0*/  ISETP.GT.U32.AND P3, PT, R4.reuse, R15, PT ;  /* 0x0000000f0400720c */ /* 0x040fe20003f64070 */
[----:B------:R-:W-:Y:S01]  /*10f0*/  @!P4 IMAD.MOV R13, RZ, RZ, -R13 ;  /* 0x000000ffff0dc224 */ /* 0x000fe200078e0a0d */
[C---:B------:R-:W-:Y:S01]  /*1100*/  ISETP.GT.U32.AND P4, PT, R4.reuse, R23, PT ;  /* 0x000000170400720c */ /* 0x040fe20003f84070 */
[----:B------:R-:W-:Y:S01]  /*1110*/  @!P6 IMAD.IADD R17, R17, 0x1, -R4 ;  /* 0x000000011111e824 */ /* 0x000fe200078e0a04 */
[----:B------:R-:W-:Y:S01]  /*1120*/  ISETP.GT.U32.AND P6, PT, R4, R25, PT ;  /* 0x000000190400720c */ /* 0x000fe20003fc4070 */
[----:B------:R-:W-:Y:S01]  /*1130*/  IMAD.HI.U32 R6, R7, R27, RZ ;  /* 0x0000001b07067227 */ /* 0x000fe200078e00ff */
[----:B------:R-:W-:-:S03]  /*1140*/  SHF.R.S32.HI R91, RZ, 0x5, R91 ;  /* 0x00000005ff5b7819 */ /* 0x000fc6000001145b */
[----:B------:R-:W-:Y:S01]  /*1150*/  @!P0 IMAD.MOV R11, RZ, RZ, -R11 ;  /* 0x000000ffff0b8224 */ /* 0x000fe200078e0a0b */
[C---:B------:R-:W-:Y:S01]  /*1160*/  ISETP.GT.U32.AND P0, PT, R4.reuse, R21, PT ;  /* 0x000000150400720c */ /* 0x040fe20003f04070 */
[----:B------:R-:W-:Y:S02]  /*1170*/  IMAD.MOV R8, RZ, RZ, -R6 ;  /* 0x000000ffff087224 */ /* 0x000fe400078e0a06 */
[----:B------:R-:W-:Y:S01]  /*1180*/  @!P1 IMAD.MOV R9, RZ, RZ, -R9 ;  /* 0x000000ffff099224 */ /* 0x000fe200078e0a09 */
[----:B------:R-:W-:Y:S01]  /*1190*/  ISETP.GT.U32.AND P1, PT, R4, R19, PT ;  /* 0x000000130400720c */ /* 0x000fe20003f24070 */
[--C-:B------:R-:W-:Y:S01]  /*11a0*/  @!P3 IMAD.IADD R15, R15, 0x1, -R4.reuse ;  /* 0x000000010f0fb824 */ /* 0x100fe200078e0a04 */
[----:B------:R-:W-:Y:S01]  /*11b0*/  ISETP.GE.AND P3, PT, R10, RZ, PT ;  /* 0x000000ff0a00720c */ /* 0x000fe20003f66270 */
[--C-:B------:R-:W-:Y:S01]  /*11c0*/  @!P4 IMAD.IADD R23, R23, 0x1, -R4.reuse ;  /* 0x000000011717c824 */ /* 0x100fe200078e0a04 */
[----:B------:R-:W-:Y:S01]  /*11d0*/  LOP3.LUT R10, R20, 0x50, RZ, 0xfc, !PT ;  /* 0x00000050140a7812 */ /* 0x000fe200078efcff */
[----:B------:R-:W-:Y:S01]  /*11e0*/  IMAD R27, R4, R8, R27 ;  /* 0x00000008041b7224 */ /* 0x000fe200078e021b */
[----:B------:R-:W-:Y:S01]  /*11f0*/  LOP3.LUT R8, R20, 0x4c, RZ, 0xfc, !PT ;  /* 0x0000004c14087812 */ /* 0x000fe200078efcff */
[--C-:B------:R-:W-:Y:S01]  /*1200*/  @!P6 IMAD.IADD R25, R25, 0x1, -R4.reuse ;  /* 0x000000011919e824 */ /* 0x100fe200078e0a04 */
[----:B------:R-:W-:Y:S01]  /*1210*/  IABS R31, R10 ;  /* 0x0000000a001f7213 */ /* 0x000fe20000000000 */
[----:B------:R-:W-:Y:S01]  /*1220*/  @!P2 IMAD.MOV R15, RZ, RZ, -R15 ;  /* 0x000000ffff0fa224 */ /* 0x000fe200078e0a0f */
[C---:B------:R-:W-:Y:S01]  /*1230*/  ISETP.GT.U32.AND P2, PT, R4.reuse, R23, PT ;  /* 0x000000170400720c */ /* 0x040fe20003f44070 */
[----:B------:R-:W-:Y:S01]  /*1240*/  @!P0 IMAD.IADD R21, R21, 0x1, -R4 ;  /* 0x0000000115158824 */ /* 0x000fe200078e0a04 */
[----:B------:R-:W-:Y:S01]  /*1250*/  ISETP.GT.U32.AND P6, PT, R4, R27, PT ;  /* 0x0000001b0400720c */ /* 0x000fe20003fc4070 */
[----:B------:R-:W-:Y:S01]  /*1260*/  IMAD.HI.U32 R6, R7, R29, RZ ;  /* 0x0000001d07067227 */ /* 0x000fe200078e00ff */
[----:B------:R-:W-:-:S02]  /*1270*/  ISETP.GE.AND P0, PT, R18, RZ, PT ;  /* 0x000000ff1200720c */ /* 0x000fc40003f06270 */
[----:B------:R-:W-:Y:S01]  /*1280*/  IABS R33, R8 ;  /* 0x0000000800217213 */ /* 0x000fe20000000000 */
[----:B------:R-:W-:Y:S01]  /*1290*/  @!P1 IMAD.IADD R19, R19, 0x1, -R4 ;  /* 0x0000000113139824 */ /* 0x000fe200078e0a04 */
[----:B------:R-:W-:Y:S01]  /*12a0*/  ISETP.GE.AND P1, PT, R12, RZ, PT ;  /* 0x000000ff0c00720c */ /* 0x000fe20003f26270 */
[----:B------:R-:W-:Y:S01]  /*12b0*/  IMAD.MOV R6, RZ, RZ, -R6 ;  /* 0x000000ffff067224 */ /* 0x000fe200078e0a06 */
[----:B------:R-:W-:Y:S01]  /*12c0*/  LOP3.LUT R12, R20, 0x40, RZ, 0xfc, !PT ;  /* 0x00000040140c7812 */ /* 0x000fe200078efcff */
[----:B------:R-:W-:Y:S01]  /*12d0*/  @!P3 IMAD.MOV R19, RZ, RZ, -R19 ;  /* 0x000000ffff13b224 */ /* 0x000fe200078e0a13 */
[----:B------:R-:W-:Y:S01]  /*12e0*/  ISETP.GE.AND P4, PT, R22, RZ, PT ;  /* 0x000000ff1600720c */ /* 0x000fe20003f86270 */
[----:B------:R-:W-:Y:S01]  /*12f0*/  IMAD R29, R4, R6, R29 ;  /* 0x00000006041d7224 */ /* 0x000fe200078e021d */
[----:B------:R-:W-:Y:S01]  /*1300*/  IABS R39, R12 ;  /* 0x0000000c00277213 */ /* 0x000fe20000000000 */
[--C-:B------:R-:W-:Y:S01]  /*1310*/  @!P2 IMAD.IADD R23, R23, 0x1, -R4.reuse ;  /* 0x000000011717a824 */ /* 0x100fe200078e0a04 */
[----:B------:R-:W-:Y:S01]  /*1320*/  ISETP.GE.AND P2, PT, R16, RZ, PT ;  /* 0x000000ff1000720c */ /* 0x000fe20003f46270 */
[----:B------:R-:W-:Y:S01]  /*1330*/  @!P6 IMAD.IADD R27, R27, 0x1, -R4 ;  /* 0x000000011b1be824 */ /* 0x000fe200078e0a04 */
[----:B------:R-:W-:Y:S01]  /*1340*/  ISETP.GT.U32.AND P3, PT, R4, R29, PT ;  /* 0x0000001d0400720c */ /* 0x000fe20003f64070 */
[----:B------:R-:W-:Y:S01]  /*1350*/  IMAD.HI.U32 R6, R7, R31, RZ ;  /* 0x0000001f07067227 */ /* 0x000fe200078e00ff */
[----:B------:R-:W-:-:S02]  /*1360*/  ISETP.GE.AND P6, PT, R8, RZ, PT ;  /* 0x000000ff0800720c */ /* 0x000fc40003fc6270 */
[----:B------:R-:W-:Y:S01]  /*1370*/  LOP3.LUT R8, R20, 0x48, RZ, 0xfc, !PT ;  /* 0x0000004814087812 */ /* 0x000fe200078efcff */
[----:B------:R-:W-:Y:S01]  /*1380*/  @!P0 IMAD.MOV R23, RZ, RZ, -R23 ;  /* 0x000000ffff178224 */ /* 0x000fe200078e0a17 */
[----:B------:R-:W-:Y:S01]  /*1390*/  ISETP.GT.U32.AND P0, PT, R4, R27, PT ;  /* 0x0000001b0400720c */ /* 0x000fe20003f04070 */
[----:B------:R-:W-:Y:S01]  /*13a0*/  IMAD.MOV R6, RZ, RZ, -R6 ;  /* 0x000000ffff067224 */ /* 0x000fe200078e0a06 */
[----:B------:R-:W-:Y:S01]  /*13b0*/  IABS R35, R8 ;  /* 0x0000000800237213 */ /* 0x000fe20000000000 */
[----:B------:R-:W-:Y:S01]  /*13c0*/  @!P1 IMAD.MOV R21, RZ, RZ, -R21 ;  /* 0x000000ffff159224 */ /* 0x000fe200078e0a15 */
[----:B------:R-:W-:Y:S01]  /*13d0*/  ISETP.GE.AND P1, PT, R14, RZ, PT ;  /* 0x000000ff0e00720c */ /* 0x000fe20003f26270 */
[----:B------:R-:W-:Y:S01]  /*13e0*/  IMAD R31, R4, R6, R31 ;  /* 0x00000006041f7224 */ /* 0x000fe200078e021f */
[C---:B------:R-:W-:Y:S01]  /*13f0*/  LOP3.LUT R14, R20.reuse, 0x3c, RZ, 0xfc, !PT ;  /* 0x0000003c140e7812 */ /* 0x040fe200078efcff */
[----:B------:R-:W-:Y:S01]  /*1400*/  IMAD.HI.U32 R6, R7, R33, RZ ;  /* 0x0000002107067227 */ /* 0x000fe200078e00ff */
[----:B------:R-:W-:-:S02]  /*1410*/  LOP3.LUT R16, R20, 0x34, RZ, 0xfc, !PT ;  /* 0x0000003414107812 */ /* 0x000fc400078efcff */
[----:B------:R-:W-:Y:S01]  /*1420*/  IABS R41, R14 ;  /* 0x0000000e00297213 */ /* 0x000fe20000000000 */
[----:B------:R-:W-:Y:S01]  /*1430*/  IMAD.MOV R6, RZ, RZ, -R6 ;  /* 0x000000ffff067224 */ /* 0x000fe200078e0a06 */
[----:B------:R-:W-:Y:S01]  /*1440*/  LOP3.LUT R18, R20, 0x30, RZ, 0xfc, !PT ;  /* 0x0000003014127812 */ /* 0x000fe200078efcff */
[--C-:B------:R-:W-:Y:S01]  /*1450*/  @!P0 IMAD.IADD R27, R27, 0x1, -R4.reuse ;  /* 0x000000011b1b8824 */ /* 0x100fe200078e0a04 */
[C---:B------:R-:W-:Y:S01]  /*1460*/  ISETP.GT.U32.AND P0, PT, R4.reuse, R31, PT ;  /* 0x0000001f0400720c */ /* 0x040fe20003f04070 */
[C---:B------:R-:W-:Y:S01]  /*1470*/  IMAD R33, R4.reuse, R6, R33 ;  /* 0x0000000604217224 */ /* 0x040fe200078e0221 */
[----:B------:R-:W-:Y:S01]  /*1480*/  IABS R45, R16 ;  /* 0x00000010002d7213 */ /* 0x000fe20000000000 */
[----:B------:R-:W-:Y:S01]  /*1490*/  @!P5 IMAD.MOV R17, RZ, RZ, -R17 ;  /* 0x000000ffff11d224 */ /* 0x000fe200078e0a11 */
[C---:B------:R-:W-:Y:S01]  /*14a0*/  ISETP.GT.U32.AND P5, PT, R4.reuse, R25, PT ;  /* 0x000000190400720c */ /* 0x040fe20003fa4070 */
[----:B------:R-:W-:Y:S01]  /*14b0*/  @!P3 IMAD.IADD R29, R29, 0x1, -R4 ;  /* 0x000000011d1db824 */ /* 0x000fe200078e0a04 */
[----:B------:R-:W-:Y:S01]  /*14c0*/  IABS R47, R18 ;  /* 0x00000012002f7213 */ /* 0x000fe20000000000 */
[----:B------:R-:W-:Y:S01]  /*14d0*/  @!P1 IMAD.MOV R27, RZ, RZ, -R27 ;  /* 0x000000ffff1b9224 */ /* 0x000fe200078e0a1b */
[C---:B------:R-:W-:Y:S01]  /*14e0*/  ISETP.GT.U32.AND P1, PT, R4.reuse, R33, PT ;  /* 0x000000210400720c */ /* 0x040fe20003f24070 */
[----:B------:R-:W-:Y:S01]  /*14f0*/  IMAD.HI.U32 R6, R7, R35, RZ ;  /* 0x0000002307067227 */ /* 0x000fe200078e00ff */
[----:B------:R-:W-:-:S02]  /*1500*/  ISETP.GT.U32.AND P3, PT, R4, R29, PT ;  /* 0x0000001d0400720c */ /* 0x000fc40003f64070 */
[----:B------:R-:W-:Y:S01]  /*1510*/  LOP3.LUT R22, R20, 0x2c, RZ, 0xfc, !PT ;  /* 0x0000002c14167812 */ /* 0x000fe200078efcff */
[--C-:B------:R-:W-:Y:S02]  /*1520*/  @!P0 IMAD.IADD R31, R31, 0x1, -R4.reuse ;  /* 0x000000011f1f8824 */ /* 0x100fe400078e0a04 */
[----:B------:R-:W-:Y:S01]  /*1530*/  IMAD R5, R5, UR6, RZ ;  /* 0x0000000605057c24 */ /* 0x000fe2000f8e02ff */
[----:B------:R-:W-:Y:S01]  /*1540*/  IABS R49, R22 ;  /* 0x0000001600317213 */ /* 0x000fe20000000000 */
[--C-:B------:R-:W-:Y:S01]  /*1550*/  @!P5 IMAD.IADD R25, R25, 0x1, -R4.reuse ;  /* 0x000000011919d824 */ /* 0x100fe200078e0a04 */
[----:B------:R-:W-:Y:S01]  /*1560*/  ISETP.GE.AND P5, PT, R10, RZ, PT ;  /* 0x000000ff0a00720c */ /* 0x000fe20003fa6270 */
[----:B------:R-:W-:Y:S01]  /*1570*/  USHF.R.U32.HI UR6, URZ, 0x4, UR8 ;  /* 0x000000043f067899 */ /* 0x000fe20008011608 */
[----:B------:R-:W-:Y:S01]  /*1580*/  LOP3.LUT R10, R20, 0x44, RZ, 0xfc, !PT ;  /* 0x00000044140a7812 */ /* 0x000fe200078efcff */
[--C-:B------:R-:W-:Y:S01]  /*1590*/  @!P1 IMAD.IADD R33, R33, 0x1, -R4.reuse ;  /* 0x0000000121219824 */ /* 0x100fe200078e0a04 */
[----:B------:R-:W-:Y:S01]  /*15a0*/  ISETP.GT.U32.AND P0, PT, R4, R31, PT ;  /* 0x0000001f0400720c */ /* 0x000fe20003f04070 */
[----:B------:R-:W-:Y:S01]  /*15b0*/  @!P3 IMAD.IADD R29, R29, 0x1, -R4 ;  /* 0x000000011d1db824 */ /* 0x000fe200078e0a04 */
[----:B------:R-:W-:Y:S01]  /*15c0*/  ISETP.GE.AND P3, PT, R10, RZ, PT ;  /* 0x000000ff0a00720c */ /* 0x000fe20003f66270 */
[----:B------:R-:W-:Y:S01]  /*15d0*/  @!P4 IMAD.MOV R25, RZ, RZ, -R25 ;  /* 0x000000ffff19c224 */ /* 0x000fe200078e0a19 */
[----:B------:R-:W-:Y:S01]  /*15e0*/  IABS R37, R10 ;  /* 0x0000000a00257213 */ /* 0x000fe20000000000 */
[----:B------:R-:W-:Y:S01]  /*15f0*/  IMAD.MOV R10, RZ, RZ, -R6 ;  /* 0x000000ffff0a7224 */ /* 0x000fe200078e0a06 */
[----:B------:R-:W-:Y:S01]  /*1600*/  ISETP.GT.U32.AND P1, PT, R4, R33, PT ;  /* 0x000000210400720c */ /* 0x000fe20003f24070 */
[----:B------:R-:W-:Y:S01]  /*1610*/  IMAD.HI.U32 R6, R7, R39, RZ ;  /* 0x0000002707067227 */ /* 0x000fe200078e00ff */
[----:B------:R-:W-:Y:S01]  /*1620*/  ISETP.GE.AND P4, PT, R8, RZ, PT ;  /* 0x000000ff0800720c */ /* 0x000fe20003f86270 */
[----:B------:R-:W-:-:S02]  /*1630*/  USGXT.U32 UR6, UR6, 0xe ;  /* 0x0000000e0606789a */ /* 0x000fc40008000000 */
[----:B------:R-:W-:Y:S02]  /*1640*/  IMAD R35, R4, R10, R35 ;  /* 0x0000000a04237224 */ /* 0x000fe400078e0223 */
[----:B------:R-:W-:Y:S02]  /*1650*/  IMAD.MOV R10, RZ, RZ, -R6 ;  /* 0x000000ffff0a7224 */ /* 0x000fe400078e0a06 */
[----:B------:R-:W-:-:S04]  /*1660*/  IMAD.HI.U32 R6, R7, R41, RZ ;  /* 0x0000002907067227 */ /* 0x000fc800078e00ff */
[C---:B------:R-:W-:Y:S02]  /*1670*/  IMAD R39, R4.reuse, R10, R39 ;  /* 0x0000000a04277224 */ /* 0x040fe400078e0227 */
[----:B------:R-:W-:Y:S02]  /*1680*/  IMAD.MOV R6, RZ, RZ, -R6 ;  /* 0x000000ffff067224 */ /* 0x000fe400078e0a06 */
[----:B------:R-:W-:Y:S01]  /*1690*/  @!P1 IMAD.IADD R33, R33, 0x1, -R4 ;  /* 0x0000000121219824 */ /* 0x000fe200078e0a04 */
[C---:B------:R-:W-:Y:S01]  /*16a0*/  ISETP.GT.U32.AND P1, PT, R4.reuse, R39, PT ;  /* 0x000000270400720c */ /* 0x040fe20003f24070 */
[C---:B------:R-:W-:Y:S02]  /*16b0*/  IMAD R41, R4.reuse, R6, R41 ;  /* 0x0000000604297224 */ /* 0x040fe400078e0229 */
[----:B------:R-:W-:Y:S02]  /*16c0*/  @!P6 IMAD.MOV R33, RZ, RZ, -R33 ;  /* 0x000000ffff21e224 */ /* 0x000fe400078e0a21 */
[----:B------:R-:W-:Y:S01]  /*16d0*/  IMAD.HI.U32 R8, R7, R37, RZ ;  /* 0x0000002507087227 */ /* 0x000fe200078e00ff */
[----:B------:R-:W-:-:S03]  /*16e0*/  ISETP.GT.U32.AND P6, PT, R4, R41, PT ;  /* 0x000000290400720c */ /* 0x000fc60003fc4070 */
[----:B------:R-:W-:Y:S02]  /*16f0*/  IMAD.MOV R8, RZ, RZ, -R8 ;  /* 0x000000ffff087224 */ /* 0x000fe400078e0a08 */
[--C-:B------:R-:W-:Y:S01]  /*1700*/  @!P0 IMAD.IADD R31, R31, 0x1, -R4.reuse ;  /* 0x000000011f1f8824 */ /* 0x100fe200078e0a04 */
[C---:B------:R-:W-:Y:S01]  /*1710*/  ISETP.GT.U32.AND P0, PT, R4.reuse, R35, PT ;  /* 0x000000230400720c */ /* 0x040fe20003f04070 */
[----:B------:R-:W-:Y:S02]  /*1720*/  @!P1 IMAD.IADD R39, R39, 0x1, -R4 ;  /* 0x0000000127279824 */ /* 0x000fe400078e0a04 */
[C---:B------:R-:W-:Y:S02]  /*1730*/  IMAD R37, R4.reuse, R8, R37 ;  /* 0x0000000804257224 */ /* 0x040fe400078e0225 */
[----:B------:R-:W-:Y:S01]  /*1740*/  IMAD.HI.U32 R8, R7, R45, RZ ;  /* 0x0000002d07087227 */ /* 0x000fe200078e00ff */
[----:B------:R-:W-:-:S03]  /*1750*/  ISETP.GT.U32.AND P1, PT, R4, R39, PT ;  /* 0x000000270400720c */ /* 0x000fc60003f24070 */
[----:B------:R-:W-:Y:S02]  /*1760*/  @!P6 IMAD.IADD R41, R41, 0x1, -R4 ;  /* 0x000000012929e824 */ /* 0x000fe400078e0a04 */
[----:B------:R-:W-:-:S03]  /*1770*/  IMAD.HI.U32 R10, R7, R47, RZ ;  /* 0x0000002f070a7227 */ /* 0x000fc600078e00ff */
[C---:B------:R-:W-:Y:S01]  /*1780*/  ISETP.GT.U32.AND P6, PT, R4.reuse, R41, PT ;  /* 0x000000290400720c */ /* 0x040fe20003fc4070 */
[----:B------:R-:W-:Y:S02]  /*1790*/  IMAD.MOV R8, RZ, RZ, -R8 ;  /* 0x000000ffff087224 */ /* 0x000fe400078e0a08 */
[----:B------:R-:W-:Y:S01]  /*17a0*/  @!P5 IMAD.MOV R31, RZ, RZ, -R31 ;  /* 0x000000ffff1fd224 */ /* 0x000fe200078e0a1f */
[C---:B------:R-:W-:Y:S01]  /*17b0*/  ISETP.GT.U32.AND P5, PT, R4.reuse, R37, PT ;  /* 0x000000250400720c */ /* 0x040fe20003fa4070 */
[----:B------:R-:W-:Y:S02]  /*17c0*/  IMAD.MOV R10, RZ, RZ, -R10 ;  /* 0x000000ffff0a7224 */ /* 0x000fe400078e0a0a */
[C---:B------:R-:W-:Y:S02]  /*17d0*/  IMAD R45, R4.reuse, R8, R45 ;  /* 0x00000008042d7224 */ /* 0x040fe400078e022d */
[C---:B------:R-:W-:Y:S02]  /*17e0*/  IMAD R47, R4.reuse, R10, R47 ;  /* 0x0000000a042f7224 */ /* 0x040fe400078e022f */
[--C-:B------:R-:W-:Y:S01]  /*17f0*/  @!P1 IMAD.IADD R39, R39, 0x1, -R4.reuse ;  /* 0x0000000127279824 */ /* 0x100fe200078e0a04 */
[C---:B------:R-:W-:Y:S01]  /*1800*/  ISETP.GT.U32.AND P1, PT, R4.reuse, R45, PT ;  /* 0x0000002d0400720c */ /* 0x040fe20003f24070 */
[--C-:B------:R-:W-:Y:S01]  /*1810*/  @!P6 IMAD.IADD R41, R41, 0x1, -R4.reuse ;  /* 0x000000012929e824 */ /* 0x100fe200078e0a04 */
[----:B------:R-:W-:Y:S01]  /*1820*/  ISETP.GT.U32.AND P6, PT, R4, R47, PT ;  /* 0x0000002f0400720c */ /* 0x000fe20003fc4070 */
[----:B------:R-:W-:Y:S01]  /*1830*/  @!P2 IMAD.MOV R29, RZ, RZ, -R29 ;  /* 0x000000ffff1da224 */ /* 0x000fe200078e0a1d */
[----:B------:R-:W-:Y:S01]  /*1840*/  ISETP.GE.AND P2, PT, R12, RZ, PT ;  /* 0x000000ff0c00720c */ /* 0x000fe20003f46270 */
[----:B------:R-:W-:Y:S01]  /*1850*/  @!P5 IMAD.IADD R37, R37, 0x1, -R4 ;  /* 0x000000012525d824 */ /* 0x000fe200078e0a04 */
[----:B------:R-:W-:Y:S01]  /*1860*/  LOP3.LUT R12, R20, 0x38, RZ, 0xfc, !PT ;  /* 0x00000038140c7812 */ /* 0x000fe200078efcff */
[----:B------:R-:W-:-:S03]  /*1870*/  IMAD.HI.U32 R8, R7, R51, RZ ;  /* 0x0000003307087227 */ /* 0x000fc600078e00ff */
[----:B------:R-:W-:Y:S01]  /*1880*/  IABS R43, R12 ;  /* 0x0000000c002b7213 */ /* 0x000fe20000000000 */
[--C-:B------:R-:W-:Y:S01]  /*1890*/  @!P0 IMAD.IADD R35, R35, 0x1, -R4.reuse ;  /* 0x0000000123238824 */ /* 0x100fe200078e0a04 */
[C---:B------:R-:W-:Y:S01]  /*18a0*/  ISETP.GT.U32.AND P5, PT, R4.reuse, R37, PT ;  /* 0x000000250400720c */ /* 0x040fe20003fa4070 */
[----:B------:R-:W-:Y:S02]  /*18b0*/  @!P1 IMAD.IADD R45, R45, 0x1, -R4 ;  /* 0x000000012d2d9824 */ /* 0x000fe400078e0a04 */
[----:B------:R-:W-:Y:S01]  /*18c0*/  IMAD.HI.U32 R6, R7, R43, RZ ;  /* 0x0000002b07067227 */ /* 0x000fe200078e00ff */
[----:B------:R-:W-:-:S03]  /*18d0*/  ISETP.GT.U32.AND P0, PT, R4, R35, PT ;  /* 0x000000230400720c */ /* 0x000fc60003f04070 */
[----:B------:R-:W-:Y:S01]  /*18e0*/  @!P6 IMAD.IADD R47, R47, 0x1, -R4 ;  /* 0x000000012f2fe824 */ /* 0x000fe200078e0a04 */
[C---:B------:R-:W-:Y:S01]  /*18f0*/  ISETP.GT.U32.AND P6, PT, R4.reuse, R45, PT ;  /* 0x0000002d0400720c */ /* 0x040fe20003fc4070 */
[----:B------:R-:W-:Y:S02]  /*1900*/  IMAD.MOV R6, RZ, RZ, -R6 ;  /* 0x000000ffff067224 */ /* 0x000fe400078e0a06 */
[----:B------:R-:W-:Y:S02]  /*1910*/  IMAD.MOV R8, RZ, RZ, -R8 ;  /* 0x000000ffff087224 */ /* 0x000fe400078e0a08 */
[----:B------:R-:W-:Y:S02]  /*1920*/  IMAD R43, R4, R6, R43 ;  /* 0x00000006042b7224 */ /* 0x000fe400078e022b */
[----:B------:R-:W-:-:S04]  /*1930*/  IMAD.HI.U32 R6, R7, R49, RZ ;  /* 0x0000003107067227 */ /* 0x000fc800078e00ff */
[----:B------:R-:W-:Y:S01]  /*1940*/  @!P5 IMAD.IADD R37, R37, 0x1, -R4 ;  /* 0x000000012525d824 */ /* 0x000fe200078e0a04 */
[C---:B------:R-:W-:Y:S01]  /*1950*/  ISETP.GT.U32.AND P5, PT, R4.reuse, R43, PT ;  /* 0x0000002b0400720c */ /* 0x040fe20003fa4070 */
[C---:B------:R-:W-:Y:S02]  /*1960*/  IMAD R51, R4.reuse, R8, R51 ;  /* 0x0000000804337224 */ /* 0x040fe400078e0233 */
[----:B------:R-:W-:Y:S02]  /*1970*/  IMAD.MOV R6, RZ, RZ, -R6 ;  /* 0x000000ffff067224 */ /* 0x000fe400078e0a06 */
[----:B------:R-:W-:Y:S01]  /*1980*/  @!P6 IMAD.IADD R45, R45, 0x1, -R4 ;  /* 0x000000012d2de824 */ /* 0x000fe200078e0a04 */
[C---:B------:R-:W-:Y:S01]  /*1990*/  ISETP.GT.U32.AND P6, PT, R4.reuse, R51, PT ;  /* 0x000000330400720c */ /* 0x040fe20003fc4070 */
[----:B------:R-:W-:Y:S02]  /*19a0*/  IMAD R49, R4, R6, R49 ;  /* 0x0000000604317224 */ /* 0x000fe400078e0231 */
[----:B------:R-:W-:-:S04]  /*19b0*/  IMAD.HI.U32 R6, R7, R55, RZ ;  /* 0x0000003707067227 */ /* 0x000fc800078e00ff */
[----:B------:R-:W-:Y:S02]  /*19c0*/  IMAD.MOV R8, RZ, RZ, -R6 ;  /* 0x000000ffff087224 */ /* 0x000fe400078e0a06 */
[--C-:B------:R-:W-:Y:S01]  /*19d0*/  @!P0 IMAD.IADD R35, R35, 0x1, -R4.reuse ;  /* 0x0000000123238824 */ /* 0x100fe200078e0a04 */
[----:B------:R-:W-:Y:S01]  /*19e0*/  ISETP.GE.AND P0, PT, R14, RZ, PT ;  /* 0x000000ff0e00720c */ /* 0x000fe20003f06270 */
[--C-:B------:R-:W-:Y:S01]  /*19f0*/  @!P5 IMAD.IADD R43, R43, 0x1, -R4.reuse ;  /* 0x000000012b2bd824 */ /* 0x100fe200078e0a04 */
[----:B------:R-:W-:Y:S01]  /*1a00*/  IABS R14, R38 ;  /* 0x00000026000e7213 */ /* 0x000fe20000000000 */
[----:B------:R-:W-:Y:S01]  /*1a10*/  IMAD R55, R4, R8, R55 ;  /* 0x0000000804377224 */ /* 0x000fe200078e0237 */
[----:B------:R-:W-:Y:S01]  /*1a20*/  ISETP.GE.AND P5, PT, R12, RZ, PT ;  /* 0x000000ff0c00720c */ /* 0x000fe20003fa6270 */
[----:B------:R-:W-:Y:S01]  /*1a30*/  @!P4 IMAD.MOV R35, RZ, RZ, -R35 ;  /* 0x000000ffff23c224 */ /* 0x000fe200078e0a23 */
[C---:B------:R-:W-:Y:S01]  /*1a40*/  ISETP.GT.U32.AND P1, PT, R4.reuse, R43, PT ;  /* 0x0000002b0400720c */ /* 0x040fe20003f24070 */
[----:B------:R-:W-:Y:S01]  /*1a50*/  @!P6 IMAD.IADD R51, R51, 0x1, -R4 ;  /* 0x000000013333e824 */ /* 0x000fe200078e0a04 */
[C---:B------:R-:W-:Y:S01]  /*1a60*/  ISETP.GT.U32.AND P4, PT, R4.reuse, R47, PT ;  /* 0x0000002f0400720c */ /* 0x040fe20003f84070 */
[----:B------:R-:W-:Y:S01]  /*1a70*/  IMAD.HI.U32 R10, R7, R53, RZ ;  /* 0x00000035070a7227 */ /* 0x000fe200078e00ff */
[----:B------:R-:W-:-:S03]  /*1a80*/  ISETP.GT.U32.AND P6, PT, R4, R55, PT ;  /* 0x000000370400720c */ /* 0x000fc60003fc4070 */
[----:B------:R-:W-:-:S04]  /*1a90*/  IMAD.HI.U32 R6, R7, R57, RZ ;  /* 0x0000003907067227 */ /* 0x000fc800078e00ff */
[----:B------:R-:W-:Y:S02]  /*1aa0*/  IMAD.MOV R10, RZ, RZ, -R10 ;  /* 0x000000ffff0a7224 */ /* 0x000fe400078e0a0a */
[----:B------:R-:W-:Y:S02]  /*1ab0*/  IMAD.MOV R6, RZ, RZ, -R6 ;  /* 0x000000ffff067224 */ /* 0x000fe400078e0a06 */
[C---:B------:R-:W-:Y:S02]  /*1ac0*/  IMAD R53, R4.reuse, R10, R53 ;  /* 0x0000000a04357224 */ /* 0x040fe400078e0235 */
[C---:B------:R-:W-:Y:S02]  /*1ad0*/  IMAD R57, R4.reuse, R6, R57 ;  /* 0x0000000604397224 */ /* 0x040fe400078e0239 */
[--C-:B------:R-:W-:Y:S01]  /*1ae0*/  @!P1 IMAD.IADD R43, R43, 0x1, -R4.reuse ;  /* 0x000000012b2b9824 */ /* 0x100fe200078e0a04 */
[C---:B------:R-:W-:Y:S01]  /*1af0*/  ISETP.GT.U32.AND P1, PT, R4.reuse, R49, PT ;  /* 0x000000310400720c */ /* 0x040fe20003f24070 */
[--C-:B------:R-:W-:Y:S01]  /*1b00*/  @!P4 IMAD.IADD R47, R47, 0x1, -R4.reuse ;  /* 0x000000012f2fc824 */ /* 0x100fe200078e0a04 */
[C---:B------:R-:W-:Y:S01]  /*1b10*/  ISETP.GT.U32.AND P4, PT, R4.reuse, R53, PT ;  /* 0x000000350400720c */ /* 0x040fe20003f84070 */
[----:B------:R-:W-:Y:S01]  /*1b20*/  @!P6 IMAD.IADD R55, R55, 0x1, -R4 ;  /* 0x000000013737e824 */ /* 0x000fe200078e0a04 */
[----:B------:R-:W-:Y:S01]  /*1b30*/  ISETP.GT.U32.AND P6, PT, R4, R57, PT ;  /* 0x000000390400720c */ /* 0x000fe20003fc4070 */
[----:B------:R-:W-:-:S04]  /*1b40*/  IMAD.HI.U32 R8, R7, R59, RZ ;  /* 0x0000003b07087227 */ /* 0x000fc800078e00ff */
[----:B------:R-:W-:Y:S02]  /*1b50*/  IMAD.MOV R8, RZ, RZ, -R8 ;  /* 0x000000ffff087224 */ /* 0x000fe400078e0a08 */
[----:B------:R-:W-:-:S04]  /*1b60*/  IMAD.HI.U32 R10, R7, R61, RZ ;  /* 0x0000003d070a7227 */ /* 0x000fc800078e00ff */
[----:B------:R-:W-:Y:S02]  /*1b70*/  IMAD R59, R4, R8, R59 ;  /* 0x00000008043b7224 */ /* 0x000fe400078e023b */
[--C-:B------:R-:W-:Y:S01]  /*1b80*/  @!P1 IMAD.IADD R49, R49, 0x1, -R4.reuse ;  /* 0x0000000131319824 */ /* 0x100fe200078e0a04 */
[----:B------:R-:W-:Y:S01]  /*1b90*/  ISETP.GE.AND P1, PT, R16, RZ, PT ;  /* 0x000000ff1000720c */ /* 0x000fe20003f26270 */
[--C-:B------:R-:W-:Y:S01]  /*1ba0*/  @!P4 IMAD.IADD R53, R53, 0x1, -R4.reuse ;  /* 0x000000013535c824 */ /* 0x100fe200078e0a04 */
[----:B------:R-:W-:Y:S01]  /*1bb0*/  ISETP.GE.AND P4, PT, R18, RZ, PT ;  /* 0x000000ff1200720c */ /* 0x000fe20003f86270 */
[----:B------:R-:W-:Y:S01]  /*1bc0*/  @!P6 IMAD.IADD R57, R57, 0x1, -R4 ;  /* 0x000000013939e824 */ /* 0x000fe200078e0a04 */
[C---:B------:R-:W-:Y:S01]  /*1bd0*/  ISETP.GT.U32.AND P6, PT, R4.reuse, R59, PT ;  /* 0x0000003b0400720c */ /* 0x040fe20003fc4070 */
[----:B------:R-:W-:Y:S01]  /*1be0*/  IMAD.HI.U32 R6, R7, R63, RZ ;  /* 0x0000003f07067227 */ /* 0x000fe200078e00ff */
[----:B------:R-:W-:Y:S02]  /*1bf0*/  IABS R16, R40 ;  /* 0x0000002800107213 */ /* 0x000fe40000000000 */
[----:B------:R-:W-:Y:S01]  /*1c00*/  IABS R18, R42 ;  /* 0x0000002a00127213 */ /* 0x000fe20000000000 */
[----:B------:R-:W-:Y:S01]  /*1c10*/  @!P3 IMAD.MOV R37, RZ, RZ, -R37 ;  /* 0x000000ffff25b224 */ /* 0x000fe200078e0a25 */
[C---:B------:R-:W-:Y:S01]  /*1c20*/  ISETP.GT.U32.AND P3, PT, R4.reuse, R49, PT ;  /* 0x000000310400720c */ /* 0x040fe20003f64070 */
[----:B------:R-:W-:Y:S01]  /*1c30*/  @!P2 IMAD.MOV R39, RZ, RZ, -R39 ;  /* 0x000000ffff27a224 */ /* 0x000fe200078e0a27 */
[C---:B------:R-:W-:Y:S01]  /*1c40*/  ISETP.GT.U32.AND P2, PT, R4.reuse, R51, PT ;  /* 0x000000330400720c */ /* 0x040fe20003f44070 */
[----:B------:R-:W-:Y:S01]  /*1c50*/  @!P0 IMAD.MOV R41, RZ, RZ, -R41 ;  /* 0x000000ffff298224 */ /* 0x000fe200078e0a29 */
[----:B------:R-:W-:Y:S01]  /*1c60*/  ISETP.GT.U32.AND P0, PT, R4, R53, PT ;  /* 0x000000350400720c */ /* 0x000fe20003f04070 */
[----:B------:R-:W-:-:S02]  /*1c70*/  IMAD.MOV R10, RZ, RZ, -R10 ;  /* 0x000000ffff0a7224 */ /* 0x000fc400078e0a0a */
[----:B------:R-:W-:-:S04]  /*1c80*/  IMAD.HI.U32 R8, R7, R14, RZ ;  /* 0x0000000e07087227 */ /* 0x000fc800078e00ff */
[----:B------:R-:W-:-:S04]  /*1c90*/  IMAD.HI.U32 R12, R7, R69, RZ ;  /* 0x00000045070c7227 */ /* 0x000fc800078e00ff */
[----:B------:R-:W-:Y:S02]  /*1ca0*/  IMAD.MOV R6, RZ, RZ, -R6 ;  /* 0x000000ffff067224 */ /* 0x000fe400078e0a06 */
[----:B------:R-:W-:Y:S02]  /*1cb0*/  IMAD R61, R4, R10, R61 ;  /* 0x0000000a043d7224 */ /* 0x000fe400078e023d */
[----:B------:R-:W-:Y:S02]  /*1cc0*/  IMAD.MOV R65, RZ, RZ, -R8 ;  /* 0x000000ffff417224 */ /* 0x000fe400078e0a08 */
[----:B------:R-:W-:Y:S02]  /*1cd0*/  IMAD.MOV R12, RZ, RZ, -R12 ;  /* 0x000000ffff0c7224 */ /* 0x000fe400078e0a0c */
[----:B------:R-:W-:-:S04]  /*1ce0*/  IMAD.HI.U32 R10, R7, R16, RZ ;  /* 0x00000010070a7227 */ /* 0x000fc800078e00ff */
[----:B------:R-:W-:Y:S02]  /*1cf0*/  IMAD R63, R4, R6, R63 ;  /* 0x00000006043f7224 */ /* 0x000fe400078e023f */
[----:B------:R-:W-:-:S04]  /*1d00*/  IMAD.HI.U32 R6, R7, R18, RZ ;  /* 0x0000001207067227 */ /* 0x000fc800078e00ff */
[C---:B------:R-:W-:Y:S01]  /*1d10*/  IMAD R7, R4.reuse, R65, R14 ;  /* 0x0000004104077224 */ /* 0x040fe200078e020e */
[C---:B------:R-:W-:Y:S01]  /*1d20*/  LOP3.LUT R14, R95.reuse, 0xa, RZ, 0xfc, !PT ;  /* 0x0000000a5f0e7812 */ /* 0x040fe200078efcff */
[C---:B------:R-:W-:Y:S01]  /*1d30*/  IMAD R69, R4.reuse, R12, R69 ;  /* 0x0000000c04457224 */ /* 0x040fe200078e0245 */
[----:B------:R-:W-:Y:S01]  /*1d40*/  LOP3.LUT R12, R95, 0x6, RZ, 0xfc, !PT ;  /* 0x000000065f0c7812 */ /* 0x000fe200078efcff */
[----:B------:R-:W-:Y:S01]  /*1d50*/  @!P6 IMAD.IADD R59, R59, 0x1, -R4 ;  /* 0x000000013b3be824 */ /* 0x000fe200078e0a04 */
[C---:B------:R-:W-:Y:S01]  /*1d60*/  ISETP.GT.U32.AND P6, PT, R4.reuse, R57, PT ;  /* 0x000000390400720c */ /* 0x040fe20003fc4070 */
[----:B------:R-:W-:Y:S01]  /*1d70*/  @!P4 IMAD.MOV R47, RZ, RZ, -R47 ;  /* 0x000000ffff2fc224 */ /* 0x000fe200078e0a2f */
[C---:B------:R-:W-:Y:S01]  /*1d80*/  ISETP.GT.U32.AND P4, PT, R4.reuse, R61, PT ;  /* 0x0000003d0400720c */ /* 0x040fe20003f84070 */
[----:B------:R-:W-:Y:S01]  /*1d90*/  IMAD.MOV R67, RZ, RZ, -R10 ;  /* 0x000000ffff437224 */ /* 0x000fe200078e0a0a */
[----:B------:R-:W-:Y:S01]  /*1da0*/  LOP3.LUT R10, R95, 0x2, RZ, 0xfc, !PT ;  /* 0x000000025f0a7812 */ /* 0x000fe200078efcff */
[----:B------:R-:W-:Y:S01]  /*1db0*/  @!P5 IMAD.MOV R43, RZ, RZ, -R43 ;  /* 0x000000ffff2bd224 */ /* 0x000fe200078e0a2b */
[C---:B------:R-:W-:Y:S01]  /*1dc0*/  ISETP.GT.U32.AND P5, PT, R4.reuse, R55, PT ;  /* 0x000000370400720c */ /* 0x040fe20003fa4070 */
[----:B------:R-:W-:Y:S01]  /*1dd0*/  @!P1 IMAD.MOV R45, RZ, RZ, -R45 ;  /* 0x000000ffff2d9224 */ /* 0x000fe200078e0a2d */
[C---:B------:R-:W-:Y:S01]  /*1de0*/  ISETP.GT.U32.AND P1, PT, R4.reuse, R59, PT ;  /* 0x0000003b0400720c */ /* 0x040fe20003f24070 */
[--C-:B------:R-:W-:Y:S01]  /*1df0*/  @!P3 IMAD.IADD R49, R49, 0x1, -R4.reuse ;  /* 0x000000013131b824 */ /* 0x100fe200078e0a04 */
[C---:B------:R-:W-:Y:S01]  /*1e00*/  ISETP.GT.U32.AND P3, PT, R4.reuse, R63, PT ;  /* 0x0000003f0400720c */ /* 0x040fe20003f64070 */
[--C-:B------:R-:W-:Y:S01]  /*1e10*/  @!P2 IMAD.IADD R51, R51, 0x1, -R4.reuse ;  /* 0x000000013333a824 */ /* 0x100fe200078e0a04 */
[C---:B------:R-:W-:Y:S01]  /*1e20*/  ISETP.GT.U32.AND P2, PT, R4.reuse, R7, PT ;  /* 0x000000070400720c */ /* 0x040fe20003f44070 */
[----:B------:R-:W-:Y:S01]  /*1e30*/  @!P0 IMAD.IADD R53, R53, 0x1, -R4 ;  /* 0x0000000135358824 */ /* 0x000fe200078e0a04 */
[C---:B------:R-:W-:Y:S01]  /*1e40*/  ISETP.GT.U32.AND P0, PT, R4.reuse, R69, PT ;  /* 0x000000450400720c */ /* 0x040fe20003f04070 */
[----:B------:R-:W-:Y:S01]  /*1e50*/  IMAD R65, R4, R67, R16 ;  /* 0x0000004304417224 */ /* 0x000fe200078e0210 */
[----:B------:R-:W-:Y:S01]  /*1e60*/  LOP3.LUT R16, R95, 0x10, RZ, 0xfc, !PT ;  /* 0x000000105f107812 */ /* 0x000fe200078efcff */
[----:B------:R-:W-:-:S02]  /*1e70*/  IMAD.MOV R67, RZ, RZ, -R6 ;  /* 0x000000ffff437224 */ /* 0x000fc400078e0a06 */
[----:B------:R-:W-:Y:S01]  /*1e80*/  @!P6 IMAD.IADD R57, R57, 0x1, -R4 ;  /* 0x000000013939e824 */ /* 0x000fe200078e0a04 */
[C---:B------:R-:W-:Y:S01]  /*1e90*/  ISETP.GT.U32.AND P6, PT, R4.reuse, R65, PT ;  /* 0x000000410400720c */ /* 0x040fe20003fc4070 */
[C---:B------:R-:W-:Y:S01]  /*1ea0*/  IMAD R67, R4.reuse, R67, R18 ;  /* 0x0000004304437224 */ /* 0x040fe200078e0212 */
[----:B------:R-:W-:Y:S01]  /*1eb0*/  LOP3.LUT R18, R95, 0x14, RZ, 0xfc, !PT ;  /* 0x000000145f127812 */ /* 0x000fe200078efcff */
[--C-:B------:R-:W-:Y:S02]  /*1ec0*/  @!P4 IMAD.IADD R61, R61, 0x1, -R4.reuse ;  /* 0x000000013d3dc824 */ /* 0x100fe400078e0a04 */
[--C-:B------:R-:W-:Y:S01]  /*1ed0*/  @!P5 IMAD.IADD R55, R55, 0x1, -R4.reuse ;  /* 0x000000013737d824 */ /* 0x100fe200078e0a04 */
[----:B------:R-:W-:Y:S01]  /*1ee0*/  ISETP.GT.U32.AND P4, PT, R4, R67, PT ;  /* 0x000000430400720c */ /* 0x000fe20003f84070 */
[--C-:B------:R-:W-:Y:S01]  /*1ef0*/  @!P1 IMAD.IADD R59, R59, 0x1, -R4.reuse ;  /* 0x000000013b3b9824 */ /* 0x100fe200078e0a04 */
[----:B------:R-:W-:Y:S01]  /*1f00*/  ISETP.GE.AND P5, PT, R22, RZ, PT ;  /* 0x000000ff1600720c */ /* 0x000fe20003fa6270 */
        /* <DEDUP_REMOVED lines=8> */
[----:B------:R-:W-:Y:S01]  /*1f90*/  IMAD.SHL.U32 R6, R0, 0x20, RZ ;  /* 0x0000002000067824 */ /* 0x000fe200078e00ff */
[----:B------:R-:W-:Y:S01]  /*1fa0*/  ISETP.GE.AND P6, PT, R32, RZ, PT ;  /* 0x000000ff2000720c */ /* 0x000fe20003fc6270 */
[--C-:B------:R-:W-:Y:S01]  /*1fb0*/  @!P4 IMAD.IADD R67, R67, 0x1, -R4.reuse ;  /* 0x000000014343c824 */ /* 0x100fe200078e0a04 */
[C---:B------:R-:W-:Y:S01]  /*1fc0*/  ISETP.GT.U32.AND P4, PT, R4.reuse, R61, PT ;  /* 0x0000003d0400720c */ /* 0x040fe20003f84070 */
[----:B------:R-:W-:Y:S01]  /*1fd0*/  @!P5 IMAD.MOV R49, RZ, RZ, -R49 ;  /* 0x000000ffff31d224 */ /* 0x000fe200078e0a31 */
        /* <DEDUP_REMOVED lines=8> */
[----:B------:R-:W-:Y:S01]  /*2060*/  ISETP.GT.U32.AND P0, PT, R4, R67, PT ;  /* 0x000000430400720c */ /* 0x000fe20003f04070 */
[----:B------:R-:W-:Y:S01]  /*2070*/  @!P6 IMAD.MOV R59, RZ, RZ, -R59 ;  /* 0x000000ffff3be224 */ /* 0x000fe200078e0a3b */
[----:B------:R-:W-:Y:S01]  /*2080*/  LOP3.LUT R6, R6, 0x760, RZ, 0xc0, !PT ;  /* 0x0000076006067812 */ /* 0x000fe200078ec0ff */
[--C-:B------:R-:W-:Y:S01]  /*2090*/  @!P4 IMAD.IADD R61, R61, 0x1, -R4.reuse ;  /* 0x000000013d3dc824 */ /* 0x100fe200078e0a04 */
[----:B------:R-:W-:Y:S01]  /*20a0*/  ISETP.GE.AND P4, PT, R34, RZ, PT ;  /* 0x000000ff2200720c */ /* 0x000fe20003f86270 */
[--C-:B------:R-:W-:Y:S01]  /*20b0*/  @!P5 IMAD.IADD R65, R65, 0x1, -R4.reuse ;  /* 0x000000014141d824 */ /* 0x100fe200078e0a04 */
[----:B------:R-:W-:Y:S01]  /*20c0*/  ISETP.GE.AND P5, PT, R42, RZ, PT ;  /* 0x000000ff2a00720c */ /* 0x000fe20003fa6270 */
[--C-:B------:R-:W-:Y:S01]  /*20d0*/  @!P1 IMAD.IADD R63, R63, 0x1, -R4.reuse ;  /* 0x000000013f3f9824 */ /* 0x100fe200078e0a04 */
[----:B------:R-:W-:Y:S01]  /*20e0*/  LOP3.LUT R8, R6, 0x90, R71, 0xf8, !PT ;  /* 0x0000009006087812 */ /* 0x000fe200078ef847 */
[--C-:B------:R-:W-:Y:S01]  /*20f0*/  @!P3 IMAD.IADD R7, R7, 0x1, -R4.reuse ;  /* 0x000000010707b824 */ /* 0x100fe200078e0a04 */
[----:B------:R-:W-:Y:S01]  /*2100*/  ISETP.GE.AND P3, PT, R38, RZ, PT ;  /* 0x000000ff2600720c */ /* 0x000fe20003f66270 */
[--C-:B------:R-:W-:Y:S01]  /*2110*/  @!P2 IMAD.IADD R69, R69, 0x1, -R4.reuse ;  /* 0x000000014545a824 */ /* 0x100fe200078e0a04 */
[----:B------:R-:W-:Y:S01]  /*2120*/  ISETP.GE.AND P1, PT, R36, RZ, PT ;  /* 0x000000ff2400720c */ /* 0x000fe20003f26270 */
[----:B------:R-:W-:Y:S01]  /*2130*/  @!P0 IMAD.IADD R67, R67, 0x1, -R4 ;  /* 0x0000000143438824 */ /* 0x000fe200078e0a04 */
[----:B------:R-:W-:-:S02]  /*2140*/  ISETP.NE.AND P0, PT, R89, RZ, PT ;  /* 0x000000ff5900720c */ /* 0x000fc40003f05270 */
[----:B------:R-:W-:Y:S02]  /*2150*/  CS2R R70, SRZ ;  /* 0x0000000000467805 */ /* 0x000fe4000001ff00 */
[----:B------:R-:W-:Y:S01]  /*2160*/  LOP3.LUT R4, RZ, R89, RZ, 0x33, !PT ;  /* 0x00000059ff047212 */ /* 0x000fe200078e33ff */
[----:B------:R-:W-:Y:S01]  /*2170*/  @!P4 IMAD.MOV R61, RZ, RZ, -R61 ;  /* 0x000000ffff3dc224 */ /* 0x000fe200078e0a3d */
[----:B------:R-:W-:Y:S01]  /*2180*/  ISETP.GE.AND P2, PT, R40, RZ, PT ;  /* 0x000000ff2800720c */ /* 0x000fe20003f46270 */
[----:B------:R-:W-:Y:S01]  /*2190*/  @!P5 IMAD.MOV R67, RZ, RZ, -R67 ;  /* 0x000000ffff43d224 */ /* 0x000fe200078e0a43 */
[C---:B------:R-:W-:Y:S02]  /*21a0*/  SEL R9, R4.reuse, R9, !P0 ;  /* 0x0000000904097207 */ /* 0x040fe40004000000 */
[C---:B------:R-:W-:Y:S01]  /*21b0*/  SEL R23, R4.reuse, R23, !P0 ;  /* 0x0000001704177207 */ /* 0x040fe20004000000 */
[----:B------:R-:W-:Y:S01]  /*21c0*/  @!P3 IMAD.MOV R7, RZ, RZ, -R7 ;  /* 0x000000ffff07b224 */ /* 0x000fe200078e0a07 */
[C---:B------:R-:W-:Y:S01]  /*21d0*/  SEL R37, R4.reuse, R37, !P0 ;  /* 0x0000002504257207 */ /* 0x040fe20004000000 */
[----:B------:R-:W-:Y:S01]  /*21e0*/  IMAD R9, R9, UR4, RZ ;  /* 0x0000000409097c24 */ /* 0x000fe2000f8e02ff */
[----:B------:R-:W-:Y:S01]  /*21f0*/  SEL R51, R4, R51, !P0 ;  /* 0x0000003304337207 */ /* 0x000fe20004000000 */
[----:B------:R-:W-:Y:S01]  /*2200*/  IMAD R23, R23, UR4, RZ ;  /* 0x0000000417177c24 */ /* 0x000fe2000f8e02ff */
[----:B------:R-:W-:Y:S01]  /*2210*/  ISETP.GE.AND P6, PT, R20, RZ, PT ;  /* 0x000000ff1400720c */ /* 0x000fe20003fc6270 */
[----:B------:R-:W-:Y:S01]  /*2220*/  IMAD R37, R37, UR4, RZ ;  /* 0x0000000425257c24 */ /* 0x000fe2000f8e02ff */
[----:B------:R-:W-:Y:S01]  /*2230*/  SHF.R.S32.HI R186, RZ, 0x1f, R9 ;  /* 0x0000001fffba7819 */ /* 0x000fe20000011409 */
[----:B------:R-:W-:Y:S01]  /*2240*/  IMAD R51, R51, UR4, RZ ;  /* 0x0000000433337c24 */ /* 0x000fe2000f8e02ff */
[----:B------:R-:W-:Y:S01]  /*2250*/  IADD3 R6, P5, R9, UR14, RZ ;  /* 0x0000000e09067c10 */ /* 0x000fe2000ffbe0ff */
[----:B------:R-:W-:Y:S01]  /*2260*/  @!P1 IMAD.MOV R63, RZ, RZ, -R63 ;  /* 0x000000ffff3f9224 */ /* 0x000fe200078e0a3f */
[----:B------:R-:W-:Y:S01]  /*2270*/  SHF.R.S32.HI R226, RZ, 0x1f, R23 ;  /* 0x0000001fffe27819 */ /* 0x000fe20000011417 */
[----:B------:R-:W-:Y:S01]  /*2280*/  @!P2 IMAD.MOV R65, RZ, RZ, -R65 ;  /* 0x000000ffff41a224 */ /* 0x000fe200078e0a41 */
[----:B------:R-:W-:-:S02]  /*2290*/  IADD3.X R186, R186, UR15, RZ, P5, !PT ;  /* 0x0000000fbaba7c10 */ /* 0x000fc4000affe4ff */
[----:B------:R-:W-:Y:S02]  /*22a0*/  IADD3 R188, P5, R23, UR14, RZ ;  /* 0x0000000e17bc7c10 */ /* 0x000fe4000ffbe0ff */
[----:B------:R-:W-:Y:S01]  /*22b0*/  SEL R7, R4, R7, !P0 ;  /* 0x0000000704077207 */ /* 0x000fe20004000000 */
[----:B------:R-:W-:Y:S01]  /*22c0*/  @!P6 IMAD.MOV R69, RZ, RZ, -R69 ;  /* 0x000000ffff45e224 */ /* 0x000fe200078e0a45 */
[----:B------:R-:W-:Y:S02]  /*22d0*/  IADD3.X R226, R226, UR15, RZ, P5, !PT ;  /* 0x0000000fe2e27c10 */ /* 0x000fe4000affe4ff */
[----:B------:R-:W-:Y:S01]  /*22e0*/  SHF.R.S32.HI R152, RZ, 0x1f, R37 ;  /* 0x0000001fff987819 */ /* 0x000fe20000011425 */
[----:B------:R-:W-:Y:S01]  /*22f0*/  IMAD R7, R7, UR4, RZ ;  /* 0x0000000407077c24 */ /* 0x000fe2000f8e02ff */
[----:B------:R-:W-:Y:S02]  /*2300*/  IADD3 R228, P5, R37, UR14, RZ ;  /* 0x0000000e25e47c10 */ /* 0x000fe4000ffbe0ff */
[----:B------:R-:W-:-:S02]  /*2310*/  CS2R R36, SRZ ;  /* 0x0000000000247805 */ /* 0x000fc4000001ff00 */
[C---:B------:R-:W-:Y:S02]  /*2320*/  SEL R17, R4.reuse, R17, !P0 ;  /* 0x0000001104117207 */ /* 0x040fe40004000000 */
[C---:B------:R-:W-:Y:S02]  /*2330*/  SEL R11, R4.reuse, R11, !P0 ;  /* 0x0000000b040b7207 */ /* 0x040fe40004000000 */
[C---:B------:R-:W-:Y:S01]  /*2340*/  SEL R13, R4.reuse, R13, !P0 ;  /* 0x0000000d040d7207 */ /* 0x040fe20004000000 */
[----:B------:R-:W-:Y:S01]  /*2350*/  IMAD R17, R17, UR4, RZ ;  /* 0x0000000411117c24 */ /* 0x000fe2000f8e02ff */
[----:B------:R-:W-:Y:S01]  /*2360*/  SEL R15, R4, R15, !P0 ;  /* 0x0000000f040f7207 */ /* 0x000fe20004000000 */
[----:B------:R-:W-:Y:S01]  /*2370*/  IMAD R11, R11, UR4, RZ ;  /* 0x000000040b0b7c24 */ /* 0x000fe2000f8e02ff */
[----:B------:R-:W-:Y:S01]  /*2380*/  IADD3.X R152, R152, UR15, RZ, P5, !PT ;  /* 0x0000000f98987c10 */ /* 0x000fe2000affe4ff */
[----:B------:R-:W-:Y:S01]  /*2390*/  IMAD R13, R13, UR4, RZ ;  /* 0x000000040d0d7c24 */ /* 0x000fe2000f8e02ff */
[----:B------:R-:W-:Y:S01]  /*23a0*/  SHF.R.S32.HI R124, RZ, 0x1f, R51 ;  /* 0x0000001fff7c7819 */ /* 0x000fe20000011433 */
[----:B------:R-:W-:Y:S01]  /*23b0*/  IMAD R15, R15, UR4, RZ ;  /* 0x000000040f0f7c24 */ /* 0x000fe2000f8e02ff */
[----:B------:R-:W-:-:S02]  /*23c0*/  IADD3 R150, P5, R51, UR14, RZ ;  /* 0x0000000e33967c10 */ /* 0x000fc4000ffbe0ff */
[----:B------:R-:W-:Y:S02]  /*23d0*/  CS2R R50, SRZ ;  /* 0x0000000000327805 */ /* 0x000fe4000001ff00 */
[C---:B------:R-:W-:Y:S02]  /*23e0*/  SEL R31, R4.reuse, R31, !P0 ;  /* 0x0000001f041f7207 */ /* 0x040fe40004000000 */
[C---:B------:R-:W-:Y:S02]  /*23f0*/  SEL R19, R4.reuse, R19, !P0 ;  /* 0x0000001304137207 */ /* 0x040fe40004000000 */
[C---:B------:R-:W-:Y:S01]  /*2400*/  SEL R21, R4.reuse, R21, !P0 ;  /* 0x0000001504157207 */ /* 0x040fe20004000000 */
[----:B------:R-:W-:Y:S01]  /*2410*/  IMAD R31, R31, UR4, RZ ;  /* 0x000000041f1f7c24 */ /* 0x000fe2000f8e02ff */
[C---:B------:R-:W-:Y:S01]  /*2420*/  SEL R25, R4.reuse, R25, !P0 ;  /* 0x0000001904197207 */ /* 0x040fe20004000000 */
[----:B------:R-:W-:Y:S01]  /*2430*/  IMAD R19, R19, UR4, RZ ;  /* 0x0000000413137c24 */ /* 0x000fe2000f8e02ff */
        /* <DEDUP_REMOVED lines=9> */
[C---:B------:R-:W-:Y:S01]  /*24d0*/  SEL R45, R4.reuse, R45, !P0 ;  /* 0x0000002d042d7207 */ /* 0x040fe20004000000 */
[----:B------:R-:W0:Y:S01]  /*24e0*/  LDC R7, c[0x0][0x238] ;  /* 0x00008e00ff077b82 */ /* 0x000e220000000800 */
[----:B------:R-:W-:Y:S02]  /*24f0*/  SHF.R.S32.HI R202, RZ, 0x1f, R17 ;  /* 0x0000001fffca7819 */ /* 0x000fe40000011411 */
[----:B------:R-:W-:Y:S01]  /*2500*/  IADD3 R180, P1, R17, UR14, RZ ;  /* 0x0000000e11b47c10 */ /* 0x000fe2000ff3e0ff */
[----:B------:R-:W-:Y:S01]  /*2510*/  IMAD R45, R45, UR4, RZ ;  /* 0x000000042d2d7c24 */ /* 0x000fe2000f8e02ff */
[C---:B------:R-:W-:Y:S02]  /*2520*/  SEL R33, R4.reuse, R33, !P0 ;  /* 0x0000002104217207 */ /* 0x040fe40004000000 */
[C---:B------:R-:W-:Y:S02]  /*2530*/  SEL R35, R4.reuse, R35, !P0 ;  /* 0x0000002304237207 */ /* 0x040fe40004000000 */
[C---:B------:R-:W-:Y:S01]  /*2540*/  SEL R39, R4.reuse, R39, !P0 ;  /* 0x0000002704277207 */ /* 0x040fe20004000000 */
[----:B------:R-:W-:Y:S01]  /*2550*/  IMAD R33, R33, UR4, RZ ;  /* 0x0000000421217c24 */ /* 0x000fe2000f8e02ff */
[C---:B------:R-:W-:Y:S01]  /*2560*/  SEL R41, R4.reuse, R41, !P0 ;  /* 0x0000002904297207 */ /* 0x040fe20004000000 */
[----:B------:R-:W-:Y:S01]  /*2570*/  IMAD R35, R35, UR4, RZ ;  /* 0x0000000423237c24 */ /* 0x000fe2000f8e02ff */
[----:B------:R-:W-:Y:S01]  /*2580*/  SEL R43, R4, R43, !P0 ;  /* 0x0000002b042b7207 */ /* 0x000fe20004000000 */
[----:B------:R-:W-:Y:S01]  /*2590*/  IMAD R39, R39, UR4, RZ ;  /* 0x0000000427277c24 */ /* 0x000fe2000f8e02ff */
[----:B------:R-:W-:Y:S01]  /*25a0*/  SHF.R.S32.HI R190, RZ, 0x1f, R11 ;  /* 0x0000001fffbe7819 */ /* 0x000fe2000001140b */
[----:B------:R-:W-:Y:S01]  /*25b0*/  IMAD R41, R41, UR4, RZ ;  /* 0x0000000429297c24 */ /* 0x000fe2000f8e02ff */
[----:B------:R-:W-:Y:S01]  /*25c0*/  IADD3 R174, P4, R11, UR14, RZ ;  /* 0x0000000e0bae7c10 */ /* 0x000fe2000ff9e0ff */
[----:B------:R-:W-:Y:S01]  /*25d0*/  IMAD R43, R43, UR4, RZ ;  /* 0x000000042b2b7c24 */ /* 0x000fe2000f8e02ff */
[----:B------:R-:W-:-:S02]  /*25e0*/  SHF.R.S32.HI R194, RZ, 0x1f, R13 ;  /* 0x0000001fffc27819 */ /* 0x000fc4000001140d */
[----:B------:R-:W-:Y:S02]  /*25f0*/  IADD3 R176, P3, R13, UR14, RZ ;  /* 0x0000000e0db07c10 */ /* 0x000fe4000ff7e0ff */
[----:B------:R-:W-:Y:S01]  /*2600*/  SHF.R.S32.HI R198, RZ, 0x1f, R15 ;  /* 0x0000001fffc67819 */ /* 0x000fe2000001140f */
[-C--:B0-----:R-:W-:Y:S01]  /*2610*/  IMAD R88, R88, R7.reuse, RZ ;  /* 0x0000000758587224 */ /* 0x081fe200078e02ff */
[----:B------:R-:W-:Y:S01]  /*2620*/  IADD3 R178, P2, R15, UR14, RZ ;  /* 0x0000000e0fb27c10 */ /* 0x000fe2000ff5e0ff */
[----:B------:R-:W-:Y:S01]  /*2630*/  IMAD R18, R18, R7, RZ ;  /* 0x0000000712127224 */ /* 0x000fe200078e02ff */
[----:B------:R-:W-:Y:S01]  /*2640*/  SEL R47, R4, R47, !P0 ;  /* 0x0000002f042f7207 */ /* 0x000fe20004000000 */
[----:B------:R-:W-:Y:S01]  /*2650*/  IMAD R16, R16, R7, RZ ;  /* 0x0000000710107224 */ /* 0x000fe200078e02ff */
[----:B------:R-:W-:Y:S01]  /*2660*/  SEL R49, R4, R49, !P0 ;  /* 0x0000003104317207 */ /* 0x000fe20004000000 */
[----:B------:R-:W-:Y:S01]  /*2670*/  IMAD R14, R14, R7, RZ ;  /* 0x000000070e0e7224 */ /* 0x000fe200078e02ff */
[C---:B------:R-:W-:Y:S01]  /*2680*/  SEL R53, R4.reuse, R53, !P0 ;  /* 0x0000003504357207 */ /* 0x040fe20004000000 */
[----:B------:R-:W-:Y:S01]  /*2690*/  IMAD R47, R47, UR4, RZ ;  /* 0x000000042f2f7c24 */ /* 0x000fe2000f8e02ff */
        /* <DEDUP_REMOVED lines=16> */
[----:B------:R-:W-:Y:S01]  /*27a0*/  SEL R4, R4, R69, !P0 ;  /* 0x0000004504047207 */ /* 0x000fe20004000000 */
[----:B------:R-:W-:Y:S01]  /*27b0*/  IMAD R67, R67, UR4, RZ ;  /* 0x0000000443437c24 */ /* 0x000fe2000f8e02ff */
[----:B------:R-:W-:Y:S01]  /*27c0*/  IADD3.X R190, R190, UR15, RZ, P4, !PT ;  /* 0x0000000fbebe7c10 */ /* 0x000fe2000a7fe4ff */
[-C--:B------:R-:W-:Y:S01]  /*27d0*/  IMAD R12, R12, R7.reuse, RZ ;  /* 0x000000070c0c7224 */ /* 0x080fe200078e02ff */
[----:B------:R-:W-:Y:S01]  /*27e0*/  IADD3.X R194, R194, UR15, RZ, P3, !PT ;  /* 0x0000000fc2c27c10 */ /* 0x000fe20009ffe4ff */
[----:B------:R-:W-:Y:S01]  /*27f0*/  IMAD R4, R4, UR4, RZ ;  /* 0x0000000404047c24 */ /* 0x000fe2000f8e02ff */
[----:B------:R-:W-:Y:S01]  /*2800*/  IADD3.X R198, R198, UR15, RZ, P2, !PT ;  /* 0x0000000fc6c67c10 */ /* 0x000fe200097fe4ff */
[----:B------:R-:W-:Y:S01]  /*2810*/  UIADD3 UR4, UR8, 0x1000, URZ ;  /* 0x0000100008047890 */ /* 0x000fe2000fffe03f */
[----:B------:R-:W-:Y:S01]  /*2820*/  SHF.R.S32.HI R164, RZ, 0x1f, R31 ;  /* 0x0000001fffa47819 */ /* 0x000fe2000001141f */
[----:B------:R-:W-:Y:S01]  /*2830*/  IMAD R10, R10, R7, RZ ;  /* 0x000000070a0a7224 */ /* 0x000fe200078e02ff */
[----:B------:R-:W-:Y:S01]  /*2840*/  IADD3 R204, P1, R31, UR14, RZ ;  /* 0x0000000e1fcc7c10 */ /* 0x000fe2000ff3e0ff */
[----:B------:R-:W-:Y:S01]  /*2850*/  USHF.R.U32.HI UR4, URZ, 0x4, UR4 ;  /* 0x000000043f047899 */ /* 0x000fe20008011604 */
[----:B------:R-:W-:Y:S01]  /*2860*/  SHF.R.S32.HI R206, RZ, 0x1f, R19 ;  /* 0x0000001fffce7819 */ /* 0x000fe20000011413 */
[----:B------:R-:W-:Y:S01]  /*2870*/  IMAD.SHL.U32 R9, R7, 0x20, RZ ;  /* 0x0000002007097824 */ /* 0x000fe200078e00ff */
[----:B------:R-:W-:-:S02]  /*2880*/  IADD3 R182, P0, R19, UR14, RZ ;  /* 0x0000000e13b67c10 */ /* 0x000fc4000ff1e0ff */
[----:B------:R-:W-:Y:S02]  /*2890*/  CS2R R30, SRZ ;  /* 0x00000000001e7805 */ /* 0x000fe4000001ff00 */
[----:B------:R-:W-:Y:S02]  /*28a0*/  SHF.R.S32.HI R210, RZ, 0x1f, R21 ;  /* 0x0000001fffd27819 */ /* 0x000fe40000011415 */
[----:B------:R-:W-:Y:S02]  /*28b0*/  CS2R R68, SRZ ;  /* 0x0000000000447805 */ /* 0x000fe4000001ff00 */
[----:B------:R-:W-:Y:S01]  /*28c0*/  IADD3 R184, P6, R21, UR14, RZ ;  /* 0x0000000e15b87c10 */ /* 0x000fe2000ffde0ff */
[----:B------:R-:W-:Y:S01]  /*28d0*/  USGXT.U32 UR4, UR4, 0xe ;  /* 0x0000000e0404789a */ /* 0x000fe20008000000 */
[----:B------:R-:W-:Y:S02]  /*28e0*/  SHF.R.S32.HI R230, RZ, 0x1f, R25 ;  /* 0x0000001fffe67819 */ /* 0x000fe40000011419 */
[----:B------:R-:W-:-:S02]  /*28f0*/  IADD3 R192, P4, R25, UR14, RZ ;  /* 0x0000000e19c07c10 */ /* 0x000fc4000ff9e0ff */
[----:B------:R-:W-:Y:S02]  /*2900*/  CS2R R24, SRZ ;  /* 0x0000000000187805 */ /* 0x000fe4000001ff00 */
[----:B------:R-:W-:Y:S02]  /*2910*/  SHF.R.S32.HI R234, RZ, 0x1f, R27 ;  /* 0x0000001fffea7819 */ /* 0x000fe4000001141b */
[----:B------:R-:W-:Y:S02]  /*2920*/  IADD3 R196, P3, R27, UR14, RZ ;  /* 0x0000000e1bc47c10 */ /* 0x000fe4000ff7e0ff */
[----:B------:R-:W-:Y:S02]  /*2930*/  CS2R R26, SRZ ;  /* 0x00000000001a7805 */ /* 0x000fe4000001ff00 */
[----:B------:R-:W-:Y:S02]  /*2940*/  SHF.R.S32.HI R168, RZ, 0x1f, R29 ;  /* 0x0000001fffa87819 */ /* 0x000fe4000001141d */
[----:B------:R-:W-:-:S02]  /*2950*/  IADD3 R200, P2, R29, UR14, RZ ;  /* 0x0000000e1dc87c10 */ /* 0x000fc4000ff5e0ff */
[----:B------:R-:W-:Y:S02]  /*2960*/  CS2R R28, SRZ ;  /* 0x00000000001c7805 */ /* 0x000fe4000001ff00 */
[----:B------:R-:W-:Y:S02]  /*2970*/  IADD3.X R164, R164, UR15, RZ, P1, !PT ;  /* 0x0000000fa4a47c10 */ /* 0x000fe40008ffe4ff */
[----:B------:R-:W-:Y:S02]  /*2980*/  IADD3.X R206, R206, UR15, RZ, P0, !PT ;  /* 0x0000000fcece7c10 */ /* 0x000fe400087fe4ff */
[----:B------:R-:W-:Y:S02]  /*2990*/  IADD3.X R210, R210, UR15, RZ, P6, !PT ;  /* 0x0000000fd2d27c10 */ /* 0x000fe4000b7fe4ff */
[----:B------:R-:W-:Y:S02]  /*29a0*/  IADD3.X R230, R230, UR15, RZ, P4, !PT ;  /* 0x0000000fe6e67c10 */ /* 0x000fe4000a7fe4ff */
[----:B------:R-:W-:-:S02]  /*29b0*/  IADD3.X R234, R234, UR15, RZ, P3, !PT ;  /* 0x0000000feaea7c10 */ /* 0x000fc40009ffe4ff */
[----:B------:R-:W-:Y:S02]  /*29c0*/  IADD3.X R168, R168, UR15, RZ, P2, !PT ;  /* 0x0000000fa8a87c10 */ /* 0x000fe400097fe4ff */
[----:B------:R-:W-:Y:S02]  /*29d0*/  SHF.R.S32.HI R136, RZ, 0x1f, R45 ;  /* 0x0000001fff887819 */ /* 0x000fe4000001142d */
[----:B------:R-:W-:Y:S02]  /*29e0*/  IADD3 R162, P1, R45, UR14, RZ ;  /* 0x0000000e2da27c10 */ /* 0x000fe4000ff3e0ff */
[----:B------:R-:W-:Y:S02]  /*29f0*/  CS2R R44, SRZ ;  /* 0x00000000002c7805 */ /* 0x000fe4000001ff00 */
        /* <DEDUP_REMOVED lines=24> */
[----:B------:R-:W-:Y:S02]  /*2b80*/  LOP3.LUT R89, R0, 0x1f, RZ, 0xc0, !PT ;  /* 0x0000001f00597812 */ /* 0x000fe400078ec0ff */
[----:B------:R-:W-:-:S02]  /*2b90*/  SHF.R.S32.HI R132, RZ, 0x1f, R47 ;  /* 0x0000001fff847819 */ /* 0x000fc4000001142f */
[----:B------:R-:W-:Y:S01]  /*2ba0*/  IADD3 R158, P0, R47, UR14, RZ ;  /* 0x0000000e2f9e7c10 */ /* 0x000fe2000ff1e0ff */
[----:B------:R-:W-:Y:S01]  /*2bb0*/  IMAD R89, R89, UR5, RZ ;  /* 0x0000000559597c24 */ /* 0x000fe2000f8e02ff */
[----:B------:R-:W-:Y:S02]  /*2bc0*/  SHF.R.S32.HI R128, RZ, 0x1f, R49 ;  /* 0x0000001fff807819 */ /* 0x000fe40000011431 */
[----:B------:R-:W-:Y:S02]  /*2bd0*/  CS2R R46, SRZ ;  /* 0x00000000002e7805 */ /* 0x000fe4000001ff00 */
[----:B------:R-:W-:Y:S02]  /*2be0*/  IADD3 R154, P6, R49, UR14, RZ ;  /* 0x0000000e319a7c10 */ /* 0x000fe4000ffde0ff */
[----:B------:R-:W-:Y:S02]  /*2bf0*/  CS2R R48, SRZ ;  /* 0x0000000000307805 */ /* 0x000fe4000001ff00 */
[----:B------:R-:W-:-:S02]  /*2c00*/  SHF.R.S32.HI R120, RZ, 0x1f, R53 ;  /* 0x0000001fff787819 */ /* 0x000fc40000011435 */
[----:B------:R-:W-:Y:S02]  /*2c10*/  IADD3 R146, P4, R53, UR14, RZ ;  /* 0x0000000e35927c10 */ /* 0x000fe4000ff9e0ff */
[----:B------:R-:W-:Y:S02]  /*2c20*/  CS2R R52, SRZ ;  /* 0x0000000000347805 */ /* 0x000fe4000001ff00 */
[----:B------:R-:W-:Y:S02]  /*2c30*/  SHF.R.S32.HI R116, RZ, 0x1f, R55 ;  /* 0x0000001fff747819 */ /* 0x000fe40000011437 */
[----:B------:R-:W-:Y:S02]  /*2c40*/  IADD3 R142, P3, R55, UR14, RZ ;  /* 0x0000000e378e7c10 */ /* 0x000fe4000ff7e0ff */
[----:B------:R-:W-:Y:S02]  /*2c50*/  CS2R R54, SRZ ;  /* 0x0000000000367805 */ /* 0x000fe4000001ff00 */
[----:B------:R-:W-:-:S02]  /*2c60*/  SHF.R.S32.HI R112, RZ, 0x1f, R57 ;  /* 0x0000001fff707819 */ /* 0x000fc40000011439 */
[----:B------:R-:W-:Y:S02]  /*2c70*/  IADD3 R138, P2, R57, UR14, RZ ;  /* 0x0000000e398a7c10 */ /* 0x000fe4000ff5e0ff */
[----:B------:R-:W-:Y:S02]  /*2c80*/  CS2R R56, SRZ ;  /* 0x0000000000387805 */ /* 0x000fe4000001ff00 */
[----:B------:R-:W-:Y:S02]  /*2c90*/  IADD3.X R108, R108, UR15, RZ, P1, !PT ;  /* 0x0000000f6c6c7c10 */ /* 0x000fe40008ffe4ff */
[----:B------:R-:W-:Y:S02]  /*2ca0*/  LEA.HI R23, R0, 0xe, RZ, 0x1a ;  /* 0x0000000e00177811 */ /* 0x000fe400078fd0ff */
[C---:B------:R-:W-:Y:S02]  /*2cb0*/  LOP3.LUT R22, R95.reuse, 0x1c, RZ, 0xfc, !PT ;  /* 0x0000001c5f167812 */ /* 0x040fe400078efcff */
[----:B------:R-:W-:Y:S01]  /*2cc0*/  LOP3.LUT R21, R95, 0x1a, RZ, 0xfc, !PT ;  /* 0x0000001a5f157812 */ /* 0x000fe200078efcff */
[-C--:B------:R-:W-:Y:S01]  /*2cd0*/  IMAD R23, R23, R7.reuse, RZ ;  /* 0x0000000717177224 */ /* 0x080fe200078e02ff */
[C---:B------:R-:W-:Y:S01]  /*2ce0*/  LOP3.LUT R20, R95.reuse, 0x18, RZ, 0xfc, !PT ;  /* 0x000000185f147812 */ /* 0x040fe200078efcff */
[-C--:B------:R-:W-:Y:S01]  /*2cf0*/  IMAD R22, R22, R7.reuse, RZ ;  /* 0x0000000716167224 */ /* 0x080fe200078e02ff */
[----:B------:R-:W-:Y:S01]  /*2d00*/  LOP3.LUT R19, R95, 0x16, RZ, 0xfc, !PT ;  /* 0x000000165f137812 */ /* 0x000fe200078efcff */
[-C--:B------:R-:W-:Y:S01]  /*2d10*/  IMAD R21, R21, R7.reuse, RZ ;  /* 0x0000000715157224 */ /* 0x080fe200078e02ff */
[C---:B------:R-:W-:Y:S01]  /*2d20*/  LOP3.LUT R17, R95.reuse, 0x12, RZ, 0xfc, !PT ;  /* 0x000000125f117812 */ /* 0x040fe200078efcff */
[-C--:B------:R-:W-:Y:S01]  /*2d30*/  IMAD R20, R20, R7.reuse, RZ ;  /* 0x0000000714147224 */ /* 0x080fe200078e02ff */
[----:B------:R-:W-:Y:S01]  /*2d40*/  LOP3.LUT R15, R95, 0xc, RZ, 0xfc, !PT ;  /* 0x0000000c5f0f7812 */ /* 0x000fe200078efcff */
[-C--:B------:R-:W-:Y:S01]  /*2d50*/  IMAD R19, R19, R7.reuse, RZ ;  /* 0x0000000713137224 */ /* 0x080fe200078e02ff */
[----:B------:R-:W-:Y:S01]  /*2d60*/  LOP3.LUT R13, R95, 0x8, RZ, 0xfc, !PT ;  /* 0x000000085f0d7812 */ /* 0x000fe200078efcff */
[-C--:B------:R-:W-:Y:S01]  /*2d70*/  IMAD R17, R17, R7.reuse, RZ ;  /* 0x0000000711117224 */ /* 0x080fe200078e02ff */
[----:B------:R-:W-:Y:S01]  /*2d80*/  LOP3.LUT R11, R95, 0x4, RZ, 0xfc, !PT ;  /* 0x000000045f0b7812 */ /* 0x000fe200078efcff */
[-C--:B------:R-:W-:Y:S01]  /*2d90*/  IMAD R15, R15, R7.reuse, RZ ;  /* 0x000000070f0f7224 */ /* 0x080fe200078e02ff */
[----:B------:R-:W-:Y:S01]  /*2da0*/  IADD3.X R132, R132, UR15, RZ, P0, !PT ;  /* 0x0000000f84847c10 */ /* 0x000fe200087fe4ff */
[-C--:B------:R-:W-:Y:S01]  /*2db0*/  IMAD R13, R13, R7.reuse, RZ ;  /* 0x000000070d0d7224 */ /* 0x080fe200078e02ff */
[----:B------:R-:W-:Y:S01]  /*2dc0*/  IADD3.X R128, R128, UR15, RZ, P6, !PT ;  /* 0x0000000f80807c10 */ /* 0x000fe2000b7fe4ff */
[-C--:B------:R-:W-:Y:S01]  /*2dd0*/  IMAD R11, R11, R7.reuse, RZ ;  /* 0x000000070b0b7224 */ /* 0x080fe200078e02ff */
[----:B------:R-:W-:Y:S01]  /*2de0*/  IADD3.X R120, R120, UR15, RZ, P4, !PT ;  /* 0x0000000f78787c10 */ /* 0x000fe2000a7fe4ff */
[----:B------:R-:W-:Y:S01]  /*2df0*/  IMAD R7, R95, R7, RZ ;  /* 0x000000075f077224 */ /* 0x000fe200078e02ff */
[----:B------:R-:W-:-:S02]  /*2e00*/  IADD3.X R116, R116, UR15, RZ, P3, !PT ;  /* 0x0000000f74747c10 */ /* 0x000fc40009ffe4ff */
[----:B------:R-:W-:Y:S02]  /*2e10*/  IADD3.X R112, R112, UR15, RZ, P2, !PT ;  /* 0x0000000f70707c10 */ /* 0x000fe400097fe4ff */
[----:B------:R-:W-:Y:S01]  /*2e20*/  IADD3 R106, P1, R5, UR10, RZ ;  /* 0x0000000a056a7c10 */ /* 0x000fe2000ff3e0ff */
[----:B------:R-:W-:Y:S01]  /*2e30*/  ULDC UR10, c[0x0][0x230] ;  /* 0x00008c00000a7ab9 */ /* 0x000fe20000000800 */
[----:B------:R-:W-:Y:S02]  /*2e40*/  SHF.R.S32.HI R104, RZ, 0x1f, R61 ;  /* 0x0000001fff687819 */ /* 0x000fe4000001143d */
        /* <DEDUP_REMOVED lines=13> */
[----:B------:R-:W-:Y:S02]  /*2f20*/  LOP3.LUT R8, R8, R95, RZ, 0xfc, !PT ;  /* 0x0000005f08087212 */ /* 0x000fe400078efcff */
[----:B------:R-:W-:Y:S01]  /*2f30*/  LEA.HI.X.SX32 R92, R5, UR11, 0x1, P1 ;  /* 0x0000000b055c7c11 */ /* 0x000fe200088f0eff */
[----:B------:R-:W-:Y:S01]  /*2f40*/  USHF.L.U32 UR11, UR5, 0x5, URZ ;  /* 0x00000005050b7899 */ /* 0x000fe2000800063f */
[----:B------:R-:W-:-:S02]  /*2f50*/  IADD3.X R104, R104, UR15, RZ, P0, !PT ;  /* 0x0000000f68687c10 */ /* 0x000fc400087fe4ff */
[----:B------:R-:W-:Y:S02]  /*2f60*/  IADD3.X R102, R102, UR15, RZ, P6, !PT ;  /* 0x0000000f66667c10 */ /* 0x000fe4000b7fe4ff */
[----:B------:R-:W-:Y:S02]  /*2f70*/  IADD3.X R100, R100, UR15, RZ, P5, !PT ;  /* 0x0000000f64647c10 */ /* 0x000fe4000affe4ff */
[----:B------:R-:W-:Y:S02]  /*2f80*/  IADD3.X R98, R98, UR15, RZ, P4, !PT ;  /* 0x0000000f62627c10 */ /* 0x000fe4000a7fe4ff */
[----:B------:R-:W-:Y:S02]  /*2f90*/  IADD3.X R96, R96, UR15, RZ, P3, !PT ;  /* 0x0000000f60607c10 */ /* 0x000fe40009ffe4ff */
[----:B------:R-:W-:Y:S02]  /*2fa0*/  IADD3.X R94, R94, UR15, RZ, P2, !PT ;  /* 0x0000000f5e5e7c10 */ /* 0x000fe400097fe4ff */
[----:B------:R-:W-:-:S02]  /*2fb0*/  SHF.R.S32.HI R5, RZ, 0x1f, R89 ;  /* 0x0000001fff057819 */ /* 0x000fc40000011459 */
[----:B------:R-:W-:-:S07]  /*2fc0*/  LOP3.LUT R4, R8, 0x10, RZ, 0x3c, !PT ;  /* 0x0000001008047812 */ /* 0x000fce00078e3cff */
.L_x_1:
[C---:B------:R-:W-:Y:S02]  /*2fd0*/  LOP3.LUT R97, R95.reuse, 0x2, RZ, 0xfc, !PT ;  /* 0x000000025f617812 */ /* 0x040fe400078efcff */
[----:B------:R-:W-:Y:S02]  /*2fe0*/  LOP3.LUT R99, R95, 0x4, RZ, 0xfc, !PT ;  /* 0x000000045f637812 */ /* 0x000fe400078efcff */
[----:B------:R-:W-:Y:S02]  /*2ff0*/  ISETP.GE.AND P3, PT, R97, UR10, PT ;  /* 0x0000000a61007c0c */ /* 0x000fe4000bf66270 */
[C---:B------:R-:W-:Y:S02]  /*3000*/  ISETP.GE.AND P2, PT, R95.reuse, UR10, PT ;  /* 0x0000000a5f007c0c */ /* 0x040fe4000bf46270 */
[----:B------:R-:W-:Y:S02]  /*3010*/  LOP3.LUT R97, R95, 0x6, RZ, 0xfc, !PT ;  /* 0x000000065f617812 */ /* 0x000fe400078efcff */
[----:B------:R-:W-:-:S02]  /*3020*/  ISETP.GE.AND P5, PT, R99, UR10, PT ;  /* 0x0000000a63007c0c */ /* 0x000fc4000bfa6270 */
[----:B------:R-:W-:Y:S02]  /*3030*/  LOP3.LUT R99, R95, 0x8, RZ, 0xfc, !PT ;  /* 0x000000085f637812 */ /* 0x000fe400078efcff */
[----:B------:R-:W-:Y:S02]  /*3040*/  IADD3 R218, P1, R7, R106, RZ ;  /* 0x0000006a07da7210 */ /* 0x000fe40007f3e0ff */
[----:B------:R-:W-:Y:S02]  /*3050*/  ISETP.GE.AND P4, PT, R97, UR10, PT ;  /* 0x0000000a61007c0c */ /* 0x000fe4000bf86270 */
[----:B------:R-:W-:Y:S02]  /*3060*/  LOP3.LUT R97, R95, 0xa, RZ, 0xfc, !PT ;  /* 0x0000000a5f617812 */ /* 0x000fe400078efcff */
[----:B------:R-:W-:Y:S02]  /*3070*/  ISETP.GE.AND P0, PT, R99, UR10, PT ;  /* 0x0000000a63007c0c */ /* 0x000fe4000bf06270 */
[----:B------:R-:W-:-:S02]  /*3080*/  PRMT R99, RZ, 0x7610, R99 ;  /* 0x00007610ff637816 */ /* 0x000fc40000000063 */
[C---:B------:R-:W-:Y:S02]  /*3090*/  IADD3 R216, P6, R10.reuse, R106, RZ ;  /* 0x0000006a0ad87210 */ /* 0x040fe40007fde0ff */
[-C--:B------:R-:W-:Y:S02]  /*30a0*/  LEA.HI.X.SX32 R219, R7, R92.reuse, 0x1, P1 ;  /* 0x0000005c07db7211 */ /* 0x080fe400008f0eff */
[----:B------:R-:W-:Y:S02]  /*30b0*/  ISETP.GE.AND P1, PT, R97, UR10, PT ;  /* 0x0000000a61007c0c */ /* 0x000fe4000bf26270 */
[----:B------:R-:W-:Y:S01]  /*30c0*/  LOP3.LUT R97, R95, 0xc, RZ, 0xfc, !PT ;  /* 0x0000000c5f617812 */ /* 0x000fe200078efcff */
[----:B------:R0:W2:Y:S01]  /*30d0*/  @!P2 LDG.E.U8 R99, desc[UR12][R218.64] ;  /* 0x0000000cda63a981 */ /* 0x0000a2000c1e1100 */
[----:B------:R-:W-:Y:S02]  /*30e0*/  LEA.HI.X.SX32 R217, R10, R92, 0x1, P6 ;  /* 0x0000005c0ad97211 */ /* 0x000fe400030f0eff */
[----:B------:R-:W-:-:S02]  /*30f0*/  IADD3 R214, P6, R11, R106, RZ ;  /* 0x0000006a0bd67210 */ /* 0x000fc40007fde0ff */
[----:B------:R-:W-:Y:S02]  /*3100*/  ISETP.GE.AND P2, PT, R97, UR10, PT ;  /* 0x0000000a61007c0c */ /* 0x000fe4000bf46270 */
[----:B------:R-:W-:Y:S02]  /*3110*/  PRMT R97, RZ, 0x7610, R97 ;  /* 0x00007610ff617816 */ /* 0x000fe40000000061 */
[----:B------:R-:W-:Y:S02]  /*3120*/  LEA.HI.X.SX32 R215, R11, R92, 0x1, P6 ;  /* 0x0000005c0bd77211 */ /* 0x000fe400030f0eff */
[----:B------:R-:W-:Y:S02]  /*3130*/  PRMT R101, RZ, 0x7610, R101 ;  /* 0x00007610ff657816 */ /* 0x000fe40000000065 */
[----:B------:R-:W-:Y:S01]  /*3140*/  LEA.HI R103, R0, 0xe, RZ, 0x1a ;  /* 0x0000000e00677811 */ /* 0x000fe200078fd0ff */
[----:B------:R-:W3:Y:S01]  /*3150*/  @!P5 LDG.E.U8 R97, desc[UR12][R214.64] ;  /* 0x0000000cd661d981 */ /* 0x000ee2000c1e1100 */
[----:B0-----:R-:W-:-:S02]  /*3160*/  IADD3 R218, P5, R13, R106, RZ ;  /* 0x0000006a0dda7210 */ /* 0x001fc40007fbe0ff */
[C---:B------:R-:W-:Y:S01]  /*3170*/  IADD3 R220, P6, R12.reuse, R106, RZ ;  /* 0x0000006a0cdc7210 */ /* 0x040fe20007fde0ff */
[----:B------:R0:W4:Y:S01]  /*3180*/  @!P3 LDG.E.U8 R101, desc[UR12][R216.64] ;  /* 0x0000000cd865b981 */ /* 0x000122000c1e1100 */
[----:B------:R-:W-:Y:S02]  /*3190*/  ISETP.GE.AND P3, PT, R103, UR10, PT ;  /* 0x0000000a67007c0c */ /* 0x000fe4000bf66270 */
[----:B------:R-:W-:Y:S02]  /*31a0*/  LOP3.LUT R105, R95, 0x10, RZ, 0xfc, !PT ;  /* 0x000000105f697812 */ /* 0x000fe400078efcff */
[----:B------:R-:W-:Y:S02]  /*31b0*/  PRMT R103, RZ, 0x7610, R103 ;  /* 0x00007610ff677816 */ /* 0x000fe40000000067 */
[-C--:B------:R-:W-:Y:S02]  /*31c0*/  LEA.HI.X.SX32 R219, R13, R92.reuse, 0x1, P5 ;  /* 0x0000005c0ddb7211 */ /* 0x080fe400028f0eff */
[----:B------:R-:W-:-:S02]  /*31d0*/  LEA.HI.X.SX32 R221, R12, R92, 0x1, P6 ;  /* 0x0000005c0cdd7211 */ /* 0x000fc400030f0eff */
[C---:B0-----:R-:W-:Y:S02]  /*31e0*/  IADD3 R216, P5, R14.reuse, R106, RZ ;  /* 0x0000006a0ed87210 */ /* 0x041fe40007fbe0ff */
[----:B------:R-:W-:Y:S01]  /*31f0*/  LOP3.LUT R107, R95, 0x12, RZ, 0xfc, !PT ;  /* 0x000000125f6b7812 */ /* 0x000fe200078efcff */
[----:B------:R0:W5:Y:S01]  /*3200*/  @!P4 LDG.E.U8 R103, desc[UR12][R220.64] ;  /* 0x0000000cdc67c981 */ /* 0x000162000c1e1100 */
[----:B------:R-:W-:Y:S02]  /*3210*/  ISETP.GE.AND P6, PT, R105, UR10, PT ;  /* 0x0000000a69007c0c */ /* 0x000fe4000bfc6270 */
[----:B------:R-:W-:Y:S02]  /*3220*/  PRMT R105, RZ, 0x7610, R105 ;  /* 0x00007610ff697816 */ /* 0x000fe40000000069 */
[----:B------:R-:W-:Y:S02]  /*3230*/  LEA.HI.X.SX32 R217, R14, R92, 0x1, P5 ;  /* 0x0000005c0ed97211 */ /* 0x000fe400028f0eff */
[----:B------:R-:W-:-:S02]  /*3240*/  IADD3 R214, P5, R15, R106, RZ ;  /* 0x0000006a0fd67210 */ /* 0x000fc40007fbe0ff */
[----:B------:R-:W-:Y:S01]  /*3250*/  ISETP.GE.AND P4, PT, R107, UR10, PT ;  /* 0x0000000a6b007c0c */ /* 0x000fe2000bf86270 */
[----:B------:R1:W5:Y:S01]  /*3260*/  @!P0 LDG.E.U8 R105, desc[UR12][R218.64] ;  /* 0x0000000cda698981 */ /* 0x000362000c1e1100 */
[----:B------:R-:W-:Y:S02]  /*3270*/  LOP3.LUT R109, R95, 0x14, RZ, 0xfc, !PT ;  /* 0x000000145f6d7812 */ /* 0x000fe400078efcff */
[----:B------:R-:W-:Y:S02]  /*3280*/  PRMT R107, RZ, 0x7610, R107 ;  /* 0x00007610ff6b7816 */ /* 0x000fe4000000006b */
[----:B------:R-:W-:Y:S02]  /*3290*/  LEA.HI.X.SX32 R215, R15, R92, 0x1, P5 ;  /* 0x0000005c0fd77211 */ /* 0x000fe400028f0eff */
[----:B------:R-:W-:Y:S02]  /*32a0*/  LOP3.LUT R111, R95, 0x16, RZ, 0xfc, !PT ;  /* 0x000000165f6f7812 */ /* 0x000fe400078efcff */
[----:B0-----:R-:W-:Y:S01]  /*32b0*/  IADD3 R220, P5, R23, R106, RZ ;  /* 0x0000006a17dc7210 */ /* 0x001fe20007fbe0ff */
[----:B------:R-:W5:Y:S01]  /*32c0*/  @!P1 LDG.E.U8 R107, desc[UR12][R216.64] ;  /* 0x0000000cd86b9981 */ /* 0x000f62000c1e1100 */
[----:B------:R-:W-:-:S02]  /*32d0*/  ISETP.GE.AND P0, PT, R109, UR10, PT ;  /* 0x0000000a6d007c0c */ /* 0x000fc4000bf06270 */
[----:B------:R-:W-:Y:S02]  /*32e0*/  PRMT R109, RZ, 0x7610, R109 ;  /* 0x00007610ff6d7816 */ /* 0x000fe4000000006d */
[----:B------:R-:W-:Y:S02]  /*32f0*/  ISETP.GE.AND P1, PT, R111, UR10, PT ;  /* 0x0000000a6f007c0c */ /* 0x000fe4000bf26270 */
[----:B------:R-:W-:Y:S02]  /*3300*/  LEA.HI.X.SX32 R221, R23, R92, 0x1, P5 ;  /* 0x0000005c17dd7211 */ /* 0x000fe400028f0eff */
[----:B------:R-:W-:Y:S01]  /*3310*/  LOP3.LUT R113, R95, 0x18, RZ, 0xfc, !PT ;  /* 0x000000185f717812 */ /* 0x000fe200078efcff */
[----:B------:R0:W5:Y:S01]  /*3320*/  @!P2 LDG.E.U8 R109, desc[UR12][R214.64] ;  /* 0x0000000cd66da981 */ /* 0x000162000c1e1100 */
[----:B------:R-:W-:Y:S02]  /*3330*/  PRMT R111, RZ, 0x7610, R111 ;  /* 0x00007610ff6f7816 */ /* 0x000fe4000000006f */
[----:B-1----:R-:W-:-:S02]  /*3340*/  IADD3 R218, P5, R16, R106, RZ ;  /* 0x0000006a10da7210 */ /* 0x002fc40007fbe0ff */
[----:B------:R-:W-:Y:S02]  /*3350*/  LOP3.LUT R115, R95, 0x1a, RZ, 0xfc, !PT ;  /* 0x0000001a5f737812 */ /* 0x000fe400078efcff */
[----:B------:R-:W-:Y:S01]  /*3360*/  ISETP.GE.AND P2, PT, R113, UR10, PT ;  /* 0x0000000a71007c0c */ /* 0x000fe2000bf46270 */
[----:B------:R1:W5:Y:S01]  /*3370*/  @!P3 LDG.E.U8 R111, desc[UR12][R220.64] ;  /* 0x0000000cdc6fb981 */ /* 0x000362000c1e1100 */
[----:B------:R-:W-:Y:S02]  /*3380*/  LEA.HI.X.SX32 R219, R16, R92, 0x1, P5 ;  /* 0x0000005c10db7211 */ /* 0x000fe400028f0eff */
[----:B------:R-:W-:Y:S02]  /*3390*/  PRMT R113, RZ, 0x7610, R113 ;  /* 0x00007610ff717816 */ /* 0x000fe40000000071 */
[----:B0-----:R-:W-:Y:S02]  /*33a0*/  IADD3 R214, P5, R17, R106, RZ ;  /* 0x0000006a11d67210 */ /* 0x001fe40007fbe0ff */
[----:B------:R-:W-:-:S02]  /*33b0*/  ISETP.GE.AND P3, PT, R115, UR10, PT ;  /* 0x0000000a73007c0c */ /* 0x000fc4000bf66270 */
[----:B------:R-:W-:Y:S01]  /*33c0*/  LOP3.LUT R115, R95, 0x1c, RZ, 0xfc, !PT ;  /* 0x0000001c5f737812 */ /* 0x000fe200078efcff */
[----:B------:R-:W5:Y:S01]  /*33d0*/  @!P6 LDG.E.U8 R113, desc[UR12][R218.64] ;  /* 0x0000000cda71e981 */ /* 0x000f62000c1e1100 */
[----:B------:R-:W-:Y:S02]  /*33e0*/  LEA.HI.X.SX32 R215, R17, R92, 0x1, P5 ;  /* 0x0000005c11d77211 */ /* 0x000fe400028f0eff */
[C---:B------:R-:W-:Y:S02]  /*33f0*/  IADD3 R216, P5, R18.reuse, R106, RZ ;  /* 0x0000006a12d87210 */ /* 0x040fe40007fbe0ff */
[----:B------:R-:W-:Y:S02]  /*3400*/  ISETP.GE.AND P6, PT, R115, UR10, PT ;  /* 0x0000000a73007c0c */ /* 0x000fe4000bfc6270 */
[----:B------:R-:W-:Y:S02]  /*3410*/  PRMT R115, RZ, 0x7610, R115 ;  /* 0x00007610ff737816 */ /* 0x000fe40000000073 */
[----:B------:R-:W-:-:S02]  /*3420*/  LEA.HI.X.SX32 R217, R18, R92, 0x1, P5 ;  /* 0x0000005c12d97211 */ /* 0x000fc400028f0eff */
[----:B------:R-:W-:Y:S02]  /*3430*/  PRMT R117, RZ, 0x7610, R117 ;  /* 0x00007610ff757816 */ /* 0x000fe40000000075 */
[CC--:B------:R-:W-:Y:S01]  /*3440*/  IADD3 R222, P5, R19.reuse, R106.reuse, RZ ;  /* 0x0000006a13de7210 */ /* 0x0c0fe20007fbe0ff */
[----:B------:R-:W5:Y:S01]  /*3450*/  @!P0 LDG.E.U8 R115, desc[UR12][R216.64] ;  /* 0x0000000cd8738981 */ /* 0x000f62000c1e1100 */
[----:B-1----:R-:W-:Y:S02]  /*3460*/  IADD3 R220, P0, R20, R106, RZ ;  /* 0x0000006a14dc7210 */ /* 0x002fe40007f1e0ff */
[----:B------:R-:W-:Y:S01]  /*3470*/  LEA.HI R119, R0, 0x1e, RZ, 0x1a ;  /* 0x0000001e00777811 */ /* 0x000fe200078fd0ff */
[----:B------:R0:W5:Y:S01]  /*3480*/  @!P4 LDG.E.U8 R117, desc[UR12][R214.64] ;  /* 0x0000000cd675c981 */ /* 0x000162000c1e1100 */
[----:B------:R-:W-:Y:S02]  /*3490*/  PRMT R121, RZ, 0x7610, R121 ;  /* 0x00007610ff797816 */ /* 0x000fe40000000079 */
[----:B------:R-:W-:-:S02]  /*34a0*/  LEA.HI.X.SX32 R223, R19, R92, 0x1, P5 ;  /* 0x0000005c13df7211 */ /* 0x000fc400028f0eff */
[----:B------:R-:W-:Y:S02]  /*34b0*/  LEA.HI.X.SX32 R221, R20, R92, 0x1, P0 ;  /* 0x0000005c14dd7211 */ /* 0x000fe400000f0eff */
[----:B------:R-:W-:Y:S01]  /*34c0*/  ISETP.GE.AND P4, PT, R119, UR10, PT ;  /* 0x0000000a77007c0c */ /* 0x000fe2000bf86270 */
[----:B------:R-:W5:Y:S01]  /*34d0*/  @!P1 LDG.E.U8 R121, desc[UR12][R222.64] ;  /* 0x0000000cde799981 */ /* 0x000f62000c1e1100 */
[C---:B0-----:R-:W-:Y:S02]  /*34e0*/  IADD3 R214, P0, R21.reuse, R106, RZ ;  /* 0x0000006a15d67210 */ /* 0x041fe40007f1e0ff */
[----:B------:R-:W-:Y:S02]  /*34f0*/  LOP3.LUT R119, R0, 0x1f, RZ, 0xc0, !PT ;  /* 0x0000001f00777812 */ /* 0x000fe400078ec0ff */
[----:B------:R-:W-:Y:S02]  /*3500*/  LEA.HI.X.SX32 R215, R21, R92, 0x1, P0 ;  /* 0x0000005c15d77211 */ /* 0x000fe400000f0eff */
[----:B------:R-:W-:-:S02]  /*3510*/  IADD3 R216, P1, R22, R106, RZ ;  /* 0x0000006a16d87210 */ /* 0x000fc40007f3e0ff */
[----:B------:R-:W-:Y:S02]  /*3520*/  IADD3 R218, P0, R88, R106, RZ ;  /* 0x0000006a58da7210 */ /* 0x000fe40007f1e0ff */
[----:B------:R-:W-:Y:S02]  /*3530*/  ISETP.GE.AND P5, PT, R119, UR10, PT ;  /* 0x0000000a77007c0c */ /* 0x000fe4000bfa6270 */
[----:B------:R-:W-:Y:S02]  /*3540*/  PRMT R119, RZ, 0x7610, R119 ;  /* 0x00007610ff777816 */ /* 0x000fe40000000077 */
[----:B------:R-:W-:Y:S02]  /*3550*/  PRMT R123, RZ, 0x7610, R123 ;  /* 0x00007610ff7b7816 */ /* 0x000fe4000000007b */
[----:B------:R-:W-:Y:S02]  /*3560*/  PRMT R125, RZ, 0x7610, R125 ;  /* 0x00007610ff7d7816 */ /* 0x000fe4000000007d */
[----:B------:R-:W-:Y:S01]  /*3570*/  PRMT R127, RZ, 0x7610, R127 ;  /* 0x00007610ff7f7816 */ /* 0x000fe2000000007f */
[----:B------:R0:W5:Y:S01]  /*3580*/  @!P2 LDG.E.U8 R119, desc[UR12][R220.64] ;  /* 0x0000000cdc77a981 */ /* 0x000162000c1e1100 */
[----:B------:R-:W-:-:S02]  /*3590*/  LEA.HI.X.SX32 R217, R22, R92, 0x1, P1 ;  /* 0x0000005c16d97211 */ /* 0x000fc400008f0eff */
[----:B------:R-:W-:Y:S01]  /*35a0*/  LEA.HI.X.SX32 R219, R88, R92, 0x1, P0 ;  /* 0x0000005c58db7211 */ /* 0x000fe200000f0eff */
[----:B------:R-:W5:Y:S04]  /*35b0*/  @!P3 LDG.E.U8 R123, desc[UR12][R214.64] ;  /* 0x0000000cd67bb981 */ /* 0x000f68000c1e1100 */
[----:B------:R-:W5:Y:S04]  /*35c0*/  @!P6 LDG.E.U8 R125, desc[UR12][R216.64] ;  /* 0x0000000cd87de981 */ /* 0x000f68000c1e1100 */
[----:B------:R1:W5:Y:S01]  /*35d0*/  @!P4 LDG.E.U8 R127, desc[UR12][R218.64] ;  /* 0x0000000cda7fc981 */ /* 0x000362000c1e1100 */
[----:B------:R-:W-:Y:S01]  /*35e0*/  BAR.SYNC.DEFER_BLOCKING 0x0 ;  /* 0x0000000000007b1d */ /* 0x000fe20000010000 */
[----:B------:R-:W-:-:S02]  /*35f0*/  IADD3 RZ, P1, R89, R182, RZ ;  /* 0x000000b659ff7210 */ /* 0x000fc40007f3e0ff */
[C---:B------:R-:W-:Y:S01]  /*3600*/  IADD3 RZ, P0, R89.reuse, R180, RZ ;  /* 0x000000b459ff7210 */ /* 0x040fe20007f1e0ff */
[----:B0-----:R-:W-:Y:S01]  /*3610*/  IMAD.IADD R220, R89, 0x1, R182 ;  /* 0x0000000159dc7824 */ /* 0x001fe200078e02b6 */
[----:B------:R-:W-:Y:S01]  /*3620*/  PRMT R236, RZ, 0x7610, R236 ;  /* 0x00007610ffec7816 */ /* 0x000fe200000000ec */
[C---:B------:R-:W-:Y:S01]  /*3630*/  IMAD.X R221, R5.reuse, 0x1, R206, P1 ;  /* 0x0000000105dd7824 */ /* 0x040fe200008e06ce */
[----:B------:R-:W-:Y:S01]  /*3640*/  PRMT R129, RZ, 0x7610, R129 ;  /* 0x00007610ff817816 */ /* 0x000fe20000000081 */
[----:B------:R-:W-:Y:S01]  /*3650*/  IMAD.X R223, R5, 0x1, R202, P0 ;  /* 0x0000000105df7824 */ /* 0x000fe200000e06ca */
[C---:B------:R-:W-:Y:S01]  /*3660*/  IADD3 RZ, P1, R89.reuse, R178, RZ ;  /* 0x000000b259ff7210 */ /* 0x040fe20007f3e0ff */
[C---:B------:R-:W-:Y:S01]  /*3670*/  IMAD.IADD R222, R89.reuse, 0x1, R180 ;  /* 0x0000000159de7824 */ /* 0x040fe200078e02b4 */
[C---:B------:R-:W-:Y:S02]  /*3680*/  IADD3 RZ, P0, R89.reuse, R174, RZ ;  /* 0x000000ae59ff7210 */ /* 0x040fe40007f1e0ff */
[----:B-1----:R-:W-:Y:S01]  /*3690*/  IADD3 R218, P2, R89, R184, RZ ;  /* 0x000000b859da7210 */ /* 0x002fe20007f5e0ff */
[C---:B------:R-:W-:Y:S01]  /*36a0*/  IMAD.X R215, R5.reuse, 0x1, R198, P1 ;  /* 0x0000000105d77824 */ /* 0x040fe200008e06c6 */
[----:B------:R-:W-:Y:S01]  /*36b0*/  PRMT R240, RZ, 0x7610, R240 ;  /* 0x00007610fff07816 */ /* 0x000fe200000000f0 */
[C---:B------:R-:W-:Y:S01]  /*36c0*/  IMAD.X R217, R5.reuse, 0x1, R190, P0 ;  /* 0x0000000105d97824 */ /* 0x040fe200000e06be */
[----:B------:R-:W-:Y:S01]  /*36d0*/  PRMT R238, RZ, 0x7610, R238 ;  /* 0x00007610ffee7816 */ /* 0x000fe200000000ee */
[----:B------:R-:W-:Y:S01]  /*36e0*/  IMAD.X R219, R5, 0x1, R210, P2 ;  /* 0x0000000105db7824 */ /* 0x000fe200010e06d2 */
[----:B------:R-:W-:Y:S01]  /*36f0*/  PRMT R131, RZ, 0x7610, R131 ;  /* 0x00007610ff837816 */ /* 0x000fe20000000083 */
[C---:B------:R-:W-:Y:S01]  /*3700*/  IMAD.IADD R214, R89.reuse, 0x1, R178 ;  /* 0x0000000159d67824 */ /* 0x040fe200078e02b2 */
[C---:B------:R-:W-:Y:S01]  /*3710*/  IADD3 R224, P2, R89.reuse, R200, RZ ;  /* 0x000000c859e07210 */ /* 0x040fe20007f5e0ff */
[----:B------:R-:W-:Y:S01]  /*3720*/  IMAD.IADD R216, R89, 0x1, R174 ;  /* 0x0000000159d87824 */ /* 0x000fe200078e02ae */
[----:B------:R0:W5:Y:S04]  /*3730*/  @!P5 LDG.E.U8 R236, desc[UR12][R220.64] ;  /* 0x0000000cdcecd981 */ /* 0x000168000c1e1100 */
[----:B------:R1:W5:Y:S01]  /*3740*/  @!P5 LDG.E.U8 R129, desc[UR12][R222.64] ;  /* 0x0000000cde81d981 */ /* 0x000362000c1e1100 */
[----:B------:R-:W-:Y:S01]  /*3750*/  PRMT R244, RZ, 0x7610, R244 ;  /* 0x00007610fff47816 */ /* 0x000fe200000000f4 */
[----:B------:R-:W-:Y:S01]  /*3760*/  IMAD.X R225, R5, 0x1, R168, P2 ;  /* 0x0000000105e17824 */ /* 0x000fe200010e06a8 */
[----:B------:R-:W-:Y:S01]  /*3770*/  PRMT R242, RZ, 0x7610, R242 ;  /* 0x00007610fff27816 */ /* 0x000fe200000000f2 */
[----:B------:R1:W5:Y:S01]  /*3780*/  @!P5 LDG.E.U8 R240, desc[UR12][R214.64] ;  /* 0x0000000cd6f0d981 */ /* 0x000362000c1e1100 */
[----:B0-----:R-:W-:-:S03]  /*3790*/  IADD3 R220, P0, R89, R188, RZ ;  /* 0x000000bc59dc7210 */ /* 0x001fc60007f1e0ff */
[----:B------:R0:W5:Y:S01]  /*37a0*/  @!P5 LDG.E.U8 R238, desc[UR12][R216.64] ;  /* 0x0000000cd8eed981 */ /* 0x000162000c1e1100 */
[----:B-1----:R-:W-:Y:S01]  /*37b0*/  IADD3 R222, P1, R89, R196, RZ ;  /* 0x000000c459de7210 */ /* 0x002fe20007f3e0ff */
[C---:B------:R-:W-:Y:S02]  /*37c0*/  IMAD.X R221, R5.reuse, 0x1, R226, P0 ;  /* 0x0000000105dd7824 */ /* 0x040fe400000e06e2 */
[----:B------:R1:W5:Y:S01]  /*37d0*/  @!P5 LDG.E.U8 R131, desc[UR12][R218.64] ;  /* 0x0000000cda83d981 */ /* 0x000362000c1e1100 */
[----:B------:R-:W-:Y:S01]  /*37e0*/  PRMT R133, RZ, 0x7610, R133 ;  /* 0x00007610ff857816 */ /* 0x000fe20000000085 */
[----:B------:R-:W-:Y:S01]  /*37f0*/  IMAD.X R223, R5, 0x1, R234, P1 ;  /* 0x0000000105df7824 */ /* 0x000fe200008e06ea */
[C---:B------:R-:W-:Y:S01]  /*3800*/  IADD3 R214, P0, R89.reuse, R204, RZ ;  /* 0x000000cc59d67210 */ /* 0x040fe20007f1e0ff */
[----:B------:R1:W5:Y:S01]  /*3810*/  @!P5 LDG.E.U8 R244, desc[UR12][R220.64] ;  /* 0x0000000cdcf4d981 */ /* 0x000362000c1e1100 */
[C---:B0-----:R-:W-:Y:S02]  /*3820*/  IADD3 R216, P1, R89.reuse, R208, RZ ;  /* 0x000000d059d87210 */ /* 0x041fe40007f3e0ff */
[----:B------:R-:W-:Y:S01]  /*3830*/  PRMT R248, RZ, 0x7610, R248 ;  /* 0x00007610fff87816 */ /* 0x000fe200000000f8 */
[----:B------:R0:W5:Y:S01]  /*3840*/  @!P5 LDG.E.U8 R242, desc[UR12][R222.64] ;  /* 0x0000000cdef2d981 */ /* 0x000162000c1e1100 */
[----:B-1----:R-:W-:Y:S01]  /*3850*/  IADD3 R218, P2, R89, R212, RZ ;  /* 0x000000d459da7210 */ /* 0x002fe20007f5e0ff */
[C---:B------:R-:W-:Y:S01]  /*3860*/  IMAD.X R215, R5.reuse, 0x1, R164, P0 ;  /* 0x0000000105d77824 */ /* 0x040fe200000e06a4 */
[----:B------:R-:W-:Y:S01]  /*3870*/  PRMT R135, RZ, 0x7610, R135 ;  /* 0x00007610ff877816 */ /* 0x000fe20000000087 */
[----:B------:R1:W5:Y:S01]  /*3880*/  @!P5 LDG.E.U8 R133, desc[UR12][R224.64] ;  /* 0x0000000ce085d981 */ /* 0x000362000c1e1100 */
[C---:B------:R-:W-:Y:S01]  /*3890*/  IMAD.X R217, R5.reuse, 0x1, R160, P1 ;  /* 0x0000000105d97824 */ /* 0x040fe200008e06a0 */
[----:B------:R-:W-:Y:S01]  /*38a0*/  PRMT R246, RZ, 0x7610, R246 ;  /* 0x00007610fff67816 */ /* 0x000fe200000000f6 */
[----:B------:R-:W-:Y:S01]  /*38b0*/  IMAD.X R219, R5, 0x1, R156, P2 ;  /* 0x0000000105db7824 */ /* 0x000fe200010e069c */
[C---:B------:R-:W-:Y:S01]  /*38c0*/  IADD3 R220, P0, R89.reuse, R228, RZ ;  /* 0x000000e459dc7210 */ /* 0x040fe20007f1e0ff */
[----:B------:R1:W5:Y:S01]  /*38d0*/  @!P5 LDG.E.U8 R248, desc[UR12][R214.64] ;  /* 0x0000000cd6f8d981 */ /* 0x000362000c1e1100 */
[----:B0-----:R-:W-:-:S02]  /*38e0*/  IADD3 R222, P1, R89, R232, RZ ;  /* 0x000000e859de7210 */ /* 0x001fc40007f3e0ff */
        /* <DEDUP_REMOVED lines=51> */
[C---:B------:R-:W-:Y:S02]  /*3c20*/  IMAD.X R221, R5.reuse, 0x1, R104, P0 ;  /* 0x0000000105dd7824 */ /* 0x040fe400000e0668 */
[----:B------:R1:W5:Y:S01]  /*3c30*/  @!P5 LDG.E.U8 R145, desc[UR12][R218.64] ;  /* 0x0000000cda91d981 */ /* 0x000362000c1e1100 */
[----:B------:R-:W-:Y:S01]  /*3c40*/  IMAD.X R223, R5, 0x1, R102, P1 ;  /* 0x0000000105df7824 */ /* 0x000fe200008e0666 */
[----:B------:R-:W-:Y:S01]  /*3c50*/  IADD3 R214, P0, R89, R118, RZ ;  /* 0x0000007659d67210 */ /* 0x000fe20007f1e0ff */
[----:B------:R-:W-:Y:S01]  /*3c60*/  IMAD.X R225, R5, 0x1, R100, P2 ;  /* 0x0000000105e17824 */ /* 0x000fe200010e0664 */
[----:B------:R-:W-:Y:S01]  /*3c70*/  PRMT R141, RZ, 0x7610, R141 ;  /* 0x00007610ff8d7816 */ /* 0x000fe2000000008d */
[----:B------:R1:W5:Y:S01]  /*3c80*/  @!P5 LDG.E.U8 R143, desc[UR12][R220.64] ;  /* 0x0000000cdc8fd981 */ /* 0x000362000c1e1100 */
[----:B0-----:R-:W-:-:S02]  /*3c90*/  IADD3 R216, P1, R89, R114, RZ ;  /* 0x0000007259d87210 */ /* 0x001fc40007f3e0ff */
[----:B-1----:R-:W-:Y:S01]  /*3ca0*/  IADD3 R218, P2, R89, R110, RZ ;  /* 0x0000006e59da7210 */ /* 0x002fe20007f5e0ff */
[C---:B------:R-:W-:Y:S01]  /*3cb0*/  IMAD.X R215, R5.reuse, 0x1, R98, P0 ;  /* 0x0000000105d77824 */ /* 0x040fe200000e0662 */
[----:B------:R-:W-:Y:S01]  /*3cc0*/  PRMT R139, RZ, 0x7610, R139 ;  /* 0x00007610ff8b7816 */ /* 0x000fe2000000008b */
[----:B------:R-:W-:Y:S01]  /*3cd0*/  IMAD.X R217, R5, 0x1, R96, P1 ;  /* 0x0000000105d97824 */ /* 0x000fe200008e0660 */
[----:B------:R-:W-:Y:S01]  /*3ce0*/  IADD3 RZ, P1, R89, R176, RZ ;  /* 0x000000b059ff7210 */ /* 0x000fe20007f3e0ff */
[----:B------:R-:W-:Y:S01]  /*3cf0*/  IMAD.X R219, R5, 0x1, R94, P2 ;  /* 0x0000000105db7824 */ /* 0x000fe200010e065e */
[C---:B------:R-:W-:Y:S01]  /*3d00*/  IADD3 RZ, P0, R89.reuse, R6, RZ ;  /* 0x0000000659ff7210 */ /* 0x040fe20007f1e0ff */
[----:B------:R0:W5:Y:S01]  /*3d10*/  @!P5 LDG.E.U8 R141, desc[UR12][R222.64] ;  /* 0x0000000cde8dd981 */ /* 0x000162000c1e1100 */
[----:B------:R-:W-:Y:S02]  /*3d20*/  IADD3 R220, P2, R89, R192, RZ ;  /* 0x000000c059dc7210 */ /* 0x000fe40007f5e0ff */
[----:B------:R-:W-:Y:S01]  /*3d30*/  PRMT R252, RZ, 0x7610, R252 ;  /* 0x00007610fffc7816 */ /* 0x000fe200000000fc */
[----:B------:R1:W5:Y:S01]  /*3d40*/  @!P5 LDG.E.U8 R139, desc[UR12][R224.64] ;  /* 0x0000000ce08bd981 */ /* 0x000362000c1e1100 */
[----:B------:R-:W-:Y:S01]  /*3d50*/  PRMT R250, RZ, 0x7610, R250 ;  /* 0x00007610fffa7816 */ /* 0x000fe200000000fa */
[----:B------:R-:W-:Y:S01]  /*3d60*/  IMAD.X R221, R5, 0x1, R230, P2 ;  /* 0x0000000105dd7824 */ /* 0x000fe200010e06e6 */
[----:B------:R-:W-:-:S02]  /*3d70*/  PRMT R137, RZ, 0x7610, R137 ;  /* 0x00007610ff897816 */ /* 0x000fc40000000089 */
[----:B------:R-:W-:Y:S01]  /*3d80*/  PRMT R171, RZ, 0x7610, R171 ;  /* 0x00007610ffab7816 */ /* 0x000fe200000000ab */
[----:B0-----:R-:W-:Y:S01]  /*3d90*/  IMAD.IADD R222, R89, 0x1, R176 ;  /* 0x0000000159de7824 */ /* 0x001fe200078e02b0 */
[----:B------:R-:W-:Y:S01]  /*3da0*/  PRMT R169, RZ, 0x7610, R169 ;  /* 0x00007610ffa97816 */ /* 0x000fe200000000a9 */
[----:B------:R-:W-:Y:S01]  /*3db0*/  IMAD.X R223, R5, 0x1, R194, P1 ;  /* 0x0000000105df7824 */ /* 0x000fe200008e06c2 */
[----:B------:R-:W-:Y:S01]  /*3dc0*/  PRMT R173, RZ, 0x7610, R173 ;  /* 0x00007610ffad7816 */ /* 0x000fe200000000ad */
[----:B-1----:R-:W-:Y:S01]  /*3dd0*/  IMAD.IADD R224, R89, 0x1, R6 ;  /* 0x0000000159e07824 */ /* 0x002fe200078e0206 */
[----:B------:R-:W5:Y:S01]  /*3de0*/  @!P5 LDG.E.U8 R252, desc[UR12][R214.64] ;  /* 0x0000000cd6fcd981 */ /* 0x000f62000c1e1100 */
[----:B------:R-:W-:-:S03]  /*3df0*/  IMAD.X R225, R5, 0x1, R186, P0 ;  /* 0x0000000105e17824 */ /* 0x000fc600000e06ba */
[----:B------:R-:W5:Y:S04]  /*3e00*/  @!P5 LDG.E.U8 R250, desc[UR12][R218.64] ;  /* 0x0000000cdafad981 */ /* 0x000f68000c1e1100 */
[----:B------:R-:W5:Y:S04]  /*3e10*/  @!P5 LDG.E.U8 R137, desc[UR12][R216.64] ;  /* 0x0000000cd889d981 */ /* 0x000f68000c1e1100 */
[----:B------:R-:W5:Y:S04]  /*3e20*/  @!P5 LDG.E.U8 R169, desc[UR12][R220.64] ;  /* 0x0000000cdca9d981 */ /* 0x000f68000c1e1100 */
[----:B------:R-:W5:Y:S04]  /*3e30*/  @!P5 LDG.E.U8 R171, desc[UR12][R222.64] ;  /* 0x0000000cdeabd981 */ /* 0x000f68000c1e1100 */
[----:B------:R-:W5:Y:S04]  /*3e40*/  @!P5 LDG.E.U8 R173, desc[UR12][R224.64] ;  /* 0x0000000ce0add981 */ /* 0x000f68000c1e1100 */
[----:B--2---:R0:W-:Y:S04]  /*3e50*/  STS.U8 [R8+UR8+0x1000], R99 ;  /* 0x0010006308007988 */ /* 0x0041e80008000008 */
[----:B----4-:R0:W-:Y:S04]  /*3e60*/  STS.U8 [R8+UR8+0x1002], R101 ;  /* 0x0010026508007988 */ /* 0x0101e80008000008 */
[----:B---3--:R0:W-:Y:S04]  /*3e70*/  STS.U8 [R8+UR8+0x1004], R97 ;  /* 0x0010046108007988 */ /* 0x0081e80008000008 */
[----:B-----5:R0:W-:Y:S04]  /*3e80*/  STS.U8 [R8+UR8+0x1006], R103 ;  /* 0x0010066708007988 */ /* 0x0201e80008000008 */
[----:B------:R0:W-:Y:S04]  /*3e90*/  STS.U8 [R8+UR8+0x1008], R105 ;  /* 0x0010086908007988 */ /* 0x0001e80008000008 */
        /* <DEDUP_REMOVED lines=26> */
[----:B------:R0:W-:Y:S04]  /*4040*/  STS.U8 [R93+UR8], R250 ;  /* 0x000000fa5d007988 */ /* 0x0001e80008000008 */
        /* <DEDUP_REMOVED lines=15> */
[----:B------:R0:W-:Y:S01]  /*4140*/  STS.U8 [R90+UR8+0xf80], R173 ;  /* 0x000f80ad5a007988 */ /* 0x0001e20008000008 */
[----:B------:R1:W-:Y:S06]  /*4150*/  MEMBAR.ALL.CTA ;  /* 0x0000000000007992 */ /* 0x0003ec0000008000 */
[----:B-1----:R-:W1:Y:S02]  /*4160*/  FENCE.VIEW.ASYNC.S ;  /* 0x00000000000073c6 */ /* 0x002e640000000000 */
[----:B-1----:R-:W-:Y:S06]  /*4170*/  BAR.SYNC.DEFER_BLOCKING 0x0 ;  /* 0x0000000000007b1d */ /* 0x002fec0000010000 */
[----:B------:R-:W-:Y:S01]  /*4180*/  UMOV UR5, 0xc0000010 ;  /* 0xc000001000057882 */ /* 0x000fe20000000000 */
[----:B------:R-:W-:Y:S01]  /*4190*/  UMOV UR7, 0xc0000010 ;  /* 0xc000001000077882 */ /* 0x000fe20000000000 */
[----:B------:R-:W-:-:S06]  /*41a0*/  WARPGROUP.ARRIVE ;  /* 0x00000000000079c5 */ /* 0x000fcc0000000000 */
[----:B------:R-:W-:Y:S01]  /*41b0*/  QGMMA.64x128x32.F32.E5M2.E5M2 R24, gdesc[UR4], R24, gsb0 ;  /* 0x01e00000041879f3 */ /* 0x000fe20008003818 */
[----:B------:R-:W-:Y:S02]  /*41c0*/  USHF.R.S32.HI UR5, URZ, 0x1f, UR11 ;  /* 0x0000001f3f057899 */ /* 0x000fe4000801140b */
[----:B------:R-:W-:-:S04]  /*41d0*/  IADD3 R182, P5, R182, UR11, RZ ;  /* 0x0000000bb6b67c10 */ /* 0x000fc8000ffbe0ff */
[----:B------:R-:W-:Y:S02]  /*41e0*/  IADD3.X R206, R206, UR5, RZ, P5, !PT ;  /* 0x00000005cece7c10 */ /* 0x000fe4000affe4ff */
[----:B------:R-:W-:Y:S02]  /*41f0*/  IADD3 R208, P5, R208, UR11, RZ ;  /* 0x0000000bd0d07c10 */ /* 0x000fe4000ffbe0ff */
[----:B------:R-:W-:Y:S02]  /*4200*/  IADD3 R6, P0, R6, UR11, RZ ;  /* 0x0000000b06067c10 */ /* 0x000fe4000ff1e0ff */
[----:B------:R-:W-:Y:S02]  /*4210*/  IADD3 R174, P1, R174, UR11, RZ ;  /* 0x0000000baeae7c10 */ /* 0x000fe4000ff3e0ff */
[----:B------:R-:W-:Y:S02]  /*4220*/  IADD3 R176, P2, R176, UR11, RZ ;  /* 0x0000000bb0b07c10 */ /* 0x000fe4000ff5e0ff */
[----:B------:R-:W-:-:S02]  /*4230*/  IADD3 R178, P3, R178, UR11, RZ ;  /* 0x0000000bb2b27c10 */ /* 0x000fc4000ff7e0ff */
[----:B------:R-:W-:Y:S02]  /*4240*/  IADD3.X R160, R160, UR5, RZ, P5, !PT ;  /* 0x00000005a0a07c10 */ /* 0x000fe4000affe4ff */
[----:B------:R-:W-:Y:S02]  /*4250*/  IADD3 R158, P5, R158, UR11, RZ ;  /* 0x0000000b9e9e7c10 */ /* 0x000fe4000ffbe0ff */
[----:B------:R-:W-:Y:S02]  /*4260*/  IADD3 R180, P4, R180, UR11, RZ ;  /* 0x0000000bb4b47c10 */ /* 0x000fe4000ff9e0ff */
[----:B------:R-:W-:Y:S02]  /*4270*/  IADD3.X R186, R186, UR5, RZ, P0, !PT ;  /* 0x00000005baba7c10 */ /* 0x000fe400087fe4ff */
[----:B------:R-:W-:Y:S02]  /*4280*/  IADD3.X R190, R190, UR5, RZ, P1, !PT ;  /* 0x00000005bebe7c10 */ /* 0x000fe40008ffe4ff */
[----:B------:R-:W-:-:S02]  /*4290*/  IADD3.X R194, R194, UR5, RZ, P2, !PT ;  /* 0x00000005c2c27c10 */ /* 0x000fc400097fe4ff */
[----:B------:R-:W-:Y:S02]  /*42a0*/  IADD3.X R198, R198, UR5, RZ, P3, !PT ;  /* 0x00000005c6c67c10 */ /* 0x000fe40009ffe4ff */
[----:B------:R-:W-:Y:S02]  /*42b0*/  IADD3 R184, P6, R184, UR11, RZ ;  /* 0x0000000bb8b87c10 */ /* 0x000fe4000ffde0ff */
[----:B------:R-:W-:Y:S02]  /*42c0*/  IADD3 R188, P0, R188, UR11, RZ ;  /* 0x0000000bbcbc7c10 */ /* 0x000fe4000ff1e0ff */
[----:B------:R-:W-:Y:S02]  /*42d0*/  IADD3 R192, P1, R192, UR11, RZ ;  /* 0x0000000bc0c07c10 */ /* 0x000fe4000ff3e0ff */
[----:B------:R-:W-:Y:S02]  /*42e0*/  IADD3 R196, P2, R196, UR11, RZ ;  /* 0x0000000bc4c47c10 */ /* 0x000fe4000ff5e0ff */
[----:B------:R-:W-:Y:S01]  /*42f0*/  IADD3 R200, P3, R200, UR11, RZ ;  /* 0x0000000bc8c87c10 */ /* 0x000fe2000ff7e0ff */
[----:B------:R-:W-:Y:S01]  /*4300*/  VIADD R91, R91, 0xffffffff ;  /* 0xffffffff5b5b7836 */ /* 0x000fe20000000000 */
[----:B------:R-:W-:-:S02]  /*4310*/  IADD3.X R132, R132, UR5, RZ, P5, !PT ;  /* 0x0000000584847c10 */ /* 0x000fc4000affe4ff */
[----:B------:R-:W-:Y:S02]  /*4320*/  IADD3.X R202, R202, UR5, RZ, P4, !PT ;  /* 0x00000005caca7c10 */ /* 0x000fe4000a7fe4ff */
[----:B------:R-:W-:Y:S02]  /*4330*/  IADD3 R130, P5, R130, UR11, RZ ;  /* 0x0000000b82827c10 */ /* 0x000fe4000ffbe0ff */
[----:B------:R-:W-:Y:S02]  /*4340*/  IADD3 R204, P4, R204, UR11, RZ ;  /* 0x0000000bcccc7c10 */ /* 0x000fe4000ff9e0ff */
[----:B------:R-:W-:Y:S02]  /*4350*/  IADD3.X R210, R210, UR5, RZ, P6, !PT ;  /* 0x00000005d2d27c10 */ /* 0x000fe4000b7fe4ff */
[----:B------:R-:W-:Y:S02]  /*4360*/  IADD3.X R226, R226, UR5, RZ, P0, !PT ;  /* 0x00000005e2e27c10 */ /* 0x000fe400087fe4ff */
[----:B------:R-:W-:-:S02]  /*4370*/  IADD3.X R230, R230, UR5, RZ, P1, !PT ;  /* 0x00000005e6e67c10 */ /* 0x000fc40008ffe4ff */
[----:B------:R-:W-:Y:S02]  /*4380*/  IADD3.X R234, R234, UR5, RZ, P2, !PT ;  /* 0x00000005eaea7c10 */ /* 0x000fe400097fe4ff */
[----:B------:R-:W-:Y:S02]  /*4390*/  IADD3.X R168, R168, UR5, RZ, P3, !PT ;  /* 0x00000005a8a87c10 */ /* 0x000fe40009ffe4ff */
[----:B------:R-:W-:Y:S02]  /*43a0*/  IADD3 R212, P6, R212, UR11, RZ ;  /* 0x0000000bd4d47c10 */ /* 0x000fe4000ffde0ff */
[----:B------:R-:W-:Y:S02]  /*43b0*/  IADD3 R228, P0, R228, UR11, RZ ;  /* 0x0000000be4e47c10 */ /* 0x000fe4000ff1e0ff */
[----:B------:R-:W-:Y:S02]  /*43c0*/  IADD3 R232, P1, R232, UR11, RZ ;  /* 0x0000000be8e87c10 */ /* 0x000fe4000ff3e0ff */
[----:B------:R-:W-:-:S02]  /*43d0*/  IADD3 R170, P2, R170, UR11, RZ ;  /* 0x0000000baaaa7c10 */ /* 0x000fc4000ff5e0ff */
[----:B------:R-:W-:Y:S02]  /*43e0*/  IADD3 R166, P3, R166, UR11, RZ ;  /* 0x0000000ba6a67c10 */ /* 0x000fe4000ff7e0ff */
[----:B------:R-:W-:Y:S02]  /*43f0*/  IADD3.X R104, R104, UR5, RZ, P5, !PT ;  /* 0x0000000568687c10 */ /* 0x000fe4000affe4ff */
[----:B------:R-:W-:Y:S02]  /*4400*/  IADD3.X R164, R164, UR5, RZ, P4, !PT ;  /* 0x00000005a4a47c10 */ /* 0x000fe4000a7fe4ff */
[----:B------:R-:W-:Y:S02]  /*4410*/  ISETP.NE.U32.AND P5, PT, R91, RZ, PT ;  /* 0x000000ff5b00720c */ /* 0x000fe40003fa5070 */
[----:B------:R-:W-:Y:S02]  /*4420*/  IADD3 R162, P4, R162, UR11, RZ ;  /* 0x0000000ba2a27c10 */ /* 0x000fe4000ff9e0ff */
[----:B------:R-:W-:-:S02]  /*4430*/  IADD3.X R156, R156, UR5, RZ, P6, !PT ;  /* 0x000000059c9c7c10 */ /* 0x000fc4000b7fe4ff */
[----:B------:R-:W-:Y:S02]  /*4440*/  IADD3.X R152, R152, UR5, RZ, P0, !PT ;  /* 0x0000000598987c10 */ /* 0x000fe400087fe4ff */
[----:B------:R-:W-:Y:S02]  /*4450*/  IADD3.X R148, R148, UR5, RZ, P1, !PT ;  /* 0x0000000594947c10 */ /* 0x000fe40008ffe4ff */
[----:B------:R-:W-:Y:S02]  /*4460*/  IADD3.X R144, R144, UR5, RZ, P2, !PT ;  /* 0x0000000590907c10 */ /* 0x000fe400097fe4ff */
[----:B------:R-:W-:Y:S02]  /*4470*/  IADD3.X R140, R140, UR5, RZ, P3, !PT ;  /* 0x000000058c8c7c10 */ /* 0x000fe40009ffe4ff */
[----:B------:R-:W-:Y:S02]  /*4480*/  IADD3 R154, P6, R154, UR11, RZ ;  /* 0x0000000b9a9a7c10 */ /* 0x000fe4000ffde0ff */
[----:B------:R-:W-:-:S02]  /*4490*/  IADD3 R150, P0, R150, UR11, RZ ;  /* 0x0000000b96967c10 */ /* 0x000fc4000ff1e0ff */
[----:B------:R-:W-:Y:S02]  /*44a0*/  IADD3 R146, P1, R146, UR11, RZ ;  /* 0x0000000b92927c10 */ /* 0x000fe4000ff3e0ff */
[----:B------:R-:W-:Y:S02]  /*44b0*/  IADD3 R142, P2, R142, UR11, RZ ;  /* 0x0000000b8e8e7c10 */ /* 0x000fe4000ff5e0ff */
[----:B------:R-:W-:Y:S02]  /*44c0*/  IADD3 R138, P3, R138, UR11, RZ ;  /* 0x0000000b8a8a7c10 */ /* 0x000fe4000ff7e0ff */
[----:B------:R-:W-:Y:S02]  /*44d0*/  IADD3.X R136, R136, UR5, RZ, P4, !PT ;  /* 0x0000000588887c10 */ /* 0x000fe4000a7fe4ff */
        /* <DEDUP_REMOVED lines=11> */
[----:B------:R-:W-:Y:S01]  /*4590*/  IADD3.X R108, R108, UR5, RZ, P4, !PT ;  /* 0x000000056c6c7c10 */ /* 0x000fe2000a7fe4ff */
[----:B------:R-:W-:Y:S01]  /*45a0*/  UIADD3 UR10, UR10, -0x20, URZ ;  /* 0xffffffe00a0a7890 */ /* 0x000fe2000fffe03f */
[----:B------:R-:W-:Y:S02]  /*45b0*/  IADD3 R106, P4, R9, R106, RZ ;  /* 0x0000006a096a7210 */ /* 0x000fe40007f9e0ff */
[----:B------:R-:W-:-:S02]  /*45c0*/  IADD3.X R102, R102, UR5, RZ, P6, !PT ;  /* 0x0000000566667c10 */ /* 0x000fc4000b7fe4ff */
[----:B------:R-:W-:Y:S02]  /*45d0*/  IADD3.X R100, R100, UR5, RZ, P0, !PT ;  /* 0x0000000564647c10 */ /* 0x000fe400087fe4ff */
[----:B------:R-:W-:Y:S02]  /*45e0*/  IADD3.X R98, R98, UR5, RZ, P1, !PT ;  /* 0x0000000562627c10 */ /* 0x000fe40008ffe4ff */
[----:B------:R-:W-:Y:S01]  /*45f0*/  IADD3.X R96, R96, UR5, RZ, P2, !PT ;  /* 0x0000000560607c10 */ /* 0x000fe200097fe4ff */
[----:B------:R-:W-:Y:S02]  /*4600*/  WARPGROUP.DEPBAR.LE gsb0, 0x0 ;  /* 0x00008000000079c5 */ /* 0x000fe40000010000 */
[----:B------:R-:W-:Y:S02]  /*4610*/  IADD3.X R94, R94, UR5, RZ, P3, !PT ;  /* 0x000000055e5e7c10 */ /* 0x000fe40009ffe4ff */
[----:B------:R-:W-:Y:S01]  /*4620*/  LEA.HI.X.SX32 R92, R9, R92, 0x1, P4 ;  /* 0x0000005c095c7211 */ /* 0x000fe200020f0eff */
[----:B0-----:R-:W-:Y:S06]  /*4630*/  @P5 BRA `(.L_x_1) ;  /* 0xffffffe800645947 */ /* 0x001fec000383ffff */
.L_x_0:
[----:B-1----:R-:W-:Y:S01]  /*4640*/  IMAD.SHL.U32 R0, R3, 0x10, RZ ;  /* 0x0000001003007824 */ /* 0x002fe200078e00ff */
[----:B------:R-:W-:Y:S01]  /*4650*/  F2FP.SATFINITE.E5M2.F32.PACK_AB_MERGE_C R24, R25, R24, RZ ;  /* 0x000000181918723e */ /* 0x000fe200048060ff */
[----:B------:R-:W-:Y:S01]  /*4660*/  IMAD.SHL.U32 R4, R3, 0x80, RZ ;  /* 0x0000008003047824 */ /* 0x000fe200078e00ff */
[----:B------:R-:W-:Y:S01]  /*4670*/  F2FP.SATFINITE.E5M2.F32.PACK_AB_MERGE_C R28, R29, R28, RZ ;  /* 0x0000001c1d1c723e */ /* 0x000fe200048060ff */
[----:B------:R-:W-:Y:S01]  /*4680*/  IMAD.SHL.U32 R3, R3, 0x8, RZ ;  /* 0x0000000803037824 */ /* 0x000fe200078e00ff */
[----:B------:R-:W-:Y:S01]  /*4690*/  LOP3.LUT R0, R0, 0x70, RZ, 0xc0, !PT ;  /* 0x0000007000007812 */ /* 0x000fe200078ec0ff */
[----:B------:R-:W-:Y:S01]  /*46a0*/  USHF.L.U32 UR9, UR9, 0x7, URZ ;  /* 0x0000000709097899 */ /* 0x000fe2000800063f */
[----:B------:R-:W-:Y:S01]  /*46b0*/  LOP3.LUT R5, R4, 0x400, RZ, 0xc0, !PT ;  /* 0x0000040004057812 */ /* 0x000fe200078ec0ff */
[----:B------:R-:W-:Y:S01]  /*46c0*/  BAR.SYNC.DEFER_BLOCKING 0x0 ;  /* 0x0000000000007b1d */ /* 0x000fe20000010000 */
[----:B------:R-:W-:Y:S01]  /*46d0*/  F2FP.SATFINITE.E5M2.F32.PACK_AB_MERGE_C R32, R33, R32, RZ ;  /* 0x000000202120723e */ /* 0x000fe200048060ff */
[----:B------:R-:W-:Y:S01]  /*46e0*/  ULOP3.LUT UR9, UR9, 0x180, URZ, 0xc0, !UPT ;  /* 0x0000018009097892 */ /* 0x000fe2000f8ec03f */
[----:B------:R-:W-:-:S02]  /*46f0*/  F2FP.SATFINITE.E5M2.F32.PACK_AB_MERGE_C R26, R27, R26, RZ ;  /* 0x0000001a1b1a723e */ /* 0x000fc400048060ff */
[----:B------:R-:W-:Y:S01]  /*4700*/  F2FP.SATFINITE.E5M2.F32.PACK_AB_MERGE_C R30, R31, R30, RZ ;  /* 0x0000001e1f1e723e */ /* 0x000fe200048060ff */
[----:B------:R-:W-:Y:S01]  /*4710*/  ULDC.64 UR6, c[0x0][0x228] ;  /* 0x00008a0000067ab9 */ /* 0x000fe20000000a00 */
[----:B------:R-:W-:Y:S01]  /*4720*/  F2FP.SATFINITE.E5M2.F32.PACK_AB_MERGE_C R34, R35, R34, RZ ;  /* 0x000000222322723e */ /* 0x000fe200048060ff */
[----:B------:R-:W-:Y:S01]  /*4730*/  ULDC UR4, c[0x0][0x244] ;  /* 0x0000910000047ab9 */ /* 0x000fe20000000800 */
[----:B------:R-:W-:Y:S02]  /*4740*/  IADD3 R0, R5, UR8, R0 ;  /* 0x0000000805007c10 */ /* 0x000fe4000fffe000 */
[----:B------:R-:W-:Y:S02]  /*4750*/  LOP3.LUT R3, R3, 0x380, RZ, 0xc0, !PT ;  /* 0x0000038003037812 */ /* 0x000fe400078ec0ff */
[----:B------:R-:W-:Y:S02]  /*4760*/  F2FP.SATFINITE.E5M2.F32.PACK_AB_MERGE_C R42, R43, R42, RZ ;  /* 0x0000002a2b2a723e */ /* 0x000fe400048060ff */
[----:B------:R-:W-:Y:S01]  /*4770*/  F2FP.SATFINITE.E5M2.F32.PACK_AB_MERGE_C R46, R47, R46, RZ ;  /* 0x0000002e2f2e723e */ /* 0x000fe200048060ff */
[----:B------:R-:W-:Y:S01]  /*4780*/  IMAD.IADD R25, R3, 0x1, R0 ;  /* 0x0000000103197824 */ /* 0x000fe200078e0200 */
[----:B------:R-:W-:-:S02]  /*4790*/  F2FP.SATFINITE.E5M2.F32.PACK_AB_MERGE_C R50, R51, R50, RZ ;  /* 0x000000323332723e */ /* 0x000fc400048060ff */
[----:B------:R-:W-:Y:S02]  /*47a0*/  LOP3.LUT R24, R24, 0xffff, RZ, 0xc0, !PT ;  /* 0x0000ffff18187812 */ /* 0x000fe400078ec0ff */
[----:B------:R-:W-:Y:S02]  /*47b0*/  LOP3.LUT R15, R28, 0xffff, RZ, 0xc0, !PT ;  /* 0x0000ffff1c0f7812 */ /* 0x000fe400078ec0ff */
[----:B------:R-:W-:Y:S02]  /*47c0*/  LOP3.LUT R32, R32, 0xffff, RZ, 0xc0, !PT ;  /* 0x0000ffff20207812 */ /* 0x000fe400078ec0ff */
[----:B------:R-:W-:Y:S02]  /*47d0*/  F2FP.SATFINITE.E5M2.F32.PACK_AB_MERGE_C R56, R57, R56, RZ ;  /* 0x000000383938723e */ /* 0x000fe400048060ff */
[----:B------:R-:W-:Y:S02]  /*47e0*/  F2FP.SATFINITE.E5M2.F32.PACK_AB_MERGE_C R60, R61, R60, RZ ;  /* 0x0000003c3d3c723e */ /* 0x000fe400048060ff */
[----:B------:R-:W-:-:S02]  /*47f0*/  F2FP.SATFINITE.E5M2.F32.PACK_AB_MERGE_C R64, R65, R64, RZ ;  /* 0x000000404140723e */ /* 0x000fc400048060ff */
[----:B------:R-:W-:Y:S02]  /*4800*/  LOP3.LUT R26, R26, 0xffff, RZ, 0xc0, !PT ;  /* 0x0000ffff1a1a7812 */ /* 0x000fe400078ec0ff */
[----:B------:R-:W-:Y:S02]  /*4810*/  LOP3.LUT R19, R30, 0xffff, RZ, 0xc0, !PT ;  /* 0x0000ffff1e137812 */ /* 0x000fe400078ec0ff */
[----:B------:R-:W-:Y:S02]  /*4820*/  LOP3.LUT R34, R34, 0xffff, RZ, 0xc0, !PT ;  /* 0x0000ffff22227812 */ /* 0x000fe400078ec0ff */
[----:B------:R-:W-:Y:S02]  /*4830*/  F2FP.SATFINITE.E5M2.F32.PACK_AB_MERGE_C R40, R41, R40, RZ ;  /* 0x000000282928723e */ /* 0x000fe400048060ff */
[----:B------:R-:W-:Y:S02]  /*4840*/  F2FP.SATFINITE.E5M2.F32.PACK_AB_MERGE_C R44, R45, R44, RZ ;  /* 0x0000002c2d2c723e */ /* 0x000fe400048060ff */
[----:B------:R-:W-:-:S02]  /*4850*/  F2FP.SATFINITE.E5M2.F32.PACK_AB_MERGE_C R48, R49, R48, RZ ;  /* 0x000000303130723e */ /* 0x000fc400048060ff */
[----:B------:R-:W-:Y:S02]  /*4860*/  F2FP.SATFINITE.E5M2.F32.PACK_AB_MERGE_C R58, R59, R58, RZ ;  /* 0x0000003a3b3a723e */ /* 0x000fe400048060ff */
[----:B------:R-:W-:Y:S02]  /*4870*/  F2FP.SATFINITE.E5M2.F32.PACK_AB_MERGE_C R62, R63, R62, RZ ;  /* 0x0000003e3f3e723e */ /* 0x000fe400048060ff */
[----:B------:R-:W-:Y:S02]  /*4880*/  F2FP.SATFINITE.E5M2.F32.PACK_AB_MERGE_C R66, R67, R66, RZ ;  /* 0x000000424342723e */ /* 0x000fe400048060ff */
[----:B------:R-:W-:Y:S02]  /*4890*/  LOP3.LUT R42, R42, 0xffff, RZ, 0xc0, !PT ;  /* 0x0000ffff2a2a7812 */ /* 0x000fe400078ec0ff */
[----:B------:R-:W-:Y:S02]  /*48a0*/  LOP3.LUT R29, R46, 0xffff, RZ, 0xc0, !PT ;  /* 0x0000ffff2e1d7812 */ /* 0x000fe400078ec0ff */
[----:B------:R-:W-:-:S02]  /*48b0*/  LOP3.LUT R50, R50, 0xffff, RZ, 0xc0, !PT ;  /* 0x0000ffff32327812 */ /* 0x000fc400078ec0ff */
[----:B------:R-:W-:Y:S02]  /*48c0*/  PRMT R3, R32, 0x3340, R1 ;  /* 0x0000334020037816 */ /* 0x000fe40000000001 */
[----:B------:R-:W-:Y:S02]  /*48d0*/  PRMT R0, R24, 0x3340, R15 ;  /* 0x0000334018007816 */ /* 0x000fe4000000000f */
[----:B------:R-:W-:Y:S02]  /*48e0*/  F2FP.SATFINITE.E5M2.F32.PACK_AB_MERGE_C R38, R39, R38, RZ ;  /* 0x000000262726723e */ /* 0x000fe400048060ff */
[----:B------:R-:W-:Y:S02]  /*48f0*/  F2FP.SATFINITE.E5M2.F32.PACK_AB_MERGE_C R74, R75, R74, RZ ;  /* 0x0000004a4b4a723e */ /* 0x000fe400048060ff */
[----:B------:R-:W-:Y:S02]  /*4900*/  F2FP.SATFINITE.E5M2.F32.PACK_AB_MERGE_C R78, R79, R78, RZ ;  /* 0x0000004e4f4e723e */ /* 0x000fe400048060ff */
[----:B------:R-:W-:-:S02]  /*4910*/  F2FP.SATFINITE.E5M2.F32.PACK_AB_MERGE_C R82, R83, R82, RZ ;  /* 0x000000525352723e */ /* 0x000fc400048060ff */
[----:B------:R-:W-:Y:S02]  /*4920*/  PRMT R5, R34, 0x3340, R1 ;  /* 0x0000334022057816 */ /* 0x000fe40000000001 */
[----:B------:R-:W-:Y:S02]  /*4930*/  PRMT R4, R26, 0x3340, R19 ;  /* 0x000033401a047816 */ /* 0x000fe40000000013 */
[----:B------:R-:W-:Y:S02]  /*4940*/  LOP3.LUT R56, R56, 0xffff, RZ, 0xc0, !PT ;  /* 0x0000ffff38387812 */ /* 0x000fe400078ec0ff */
[----:B------:R-:W-:Y:S02]  /*4950*/  LOP3.LUT R33, R60, 0xffff, RZ, 0xc0, !PT ;  /* 0x0000ffff3c217812 */ /* 0x000fe400078ec0ff */
[----:B------:R-:W-:Y:S02]  /*4960*/  LOP3.LUT R64, R64, 0xffff, RZ, 0xc0, !PT ;  /* 0x0000ffff40407812 */ /* 0x000fe400078ec0ff */
[----:B------:R-:W-:-:S02]  /*4970*/  LOP3.LUT R40, R40, 0xffff, RZ, 0xc0, !PT ;  /* 0x0000ffff28287812 */ /* 0x000fc400078ec0ff */
[----:B------:R-:W-:Y:S02]  /*4980*/  LOP3.LUT R23, R44, 0xffff, RZ, 0xc0, !PT ;  /* 0x0000ffff2c177812 */ /* 0x000fe400078ec0ff */
[----:B------:R-:W-:Y:S02]  /*4990*/  LOP3.LUT R48, R48, 0xffff, RZ, 0xc0, !PT ;  /* 0x0000ffff30307812 */ /* 0x000fe400078ec0ff */
[----:B------:R-:W-:Y:S02]  /*49a0*/  LOP3.LUT R58, R58, 0xffff, RZ, 0xc0, !PT ;  /* 0x0000ffff3a3a7812 */ /* 0x000fe400078ec0ff */
[----:B------:R-:W-:Y:S02]  /*49b0*/  LOP3.LUT R39, R62, 0xffff, RZ, 0xc0, !PT ;  /* 0x0000ffff3e277812 */ /* 0x000fe400078ec0ff */
[----:B------:R-:W-:Y:S02]  /*49c0*/  LOP3.LUT R66, R66, 0xffff, RZ, 0xc0, !PT ;  /* 0x0000ffff42427812 */ /* 0x000fe400078ec0ff */
[----:B------:R-:W-:-:S02]  /*49d0*/  F2FP.SATFINITE.E5M2.F32.PACK_AB_MERGE_C R72, R73, R72, RZ ;  /* 0x000000484948723e */ /* 0x000fc400048060ff */
[----:B------:R-:W-:Y:S02]  /*49e0*/  F2FP.SATFINITE.E5M2.F32.PACK_AB_MERGE_C R76, R77, R76, RZ ;  /* 0x0000004c4d4c723e */ /* 0x000fe400048060ff */
[----:B------:R-:W-:Y:S02]  /*49f0*/  F2FP.SATFINITE.E5M2.F32.PACK_AB_MERGE_C R80, R81, R80, RZ ;  /* 0x000000505150723e */ /* 0x000fe400048060ff */
[----:B------:R-:W-:Y:S02]  /*4a00*/  PRMT R11, R50, 0x3340, R1 ;  /* 0x00003340320b7816 */ /* 0x000fe40000000001 */
[----:B------:R-:W-:Y:S02]  /*4a10*/  PRMT R8, R42, 0x3340, R29 ;  /* 0x000033402a087816 */ /* 0x000fe4000000001d */
[----:B------:R-:W-:Y:S02]  /*4a20*/  PRMT R9, R0, 0x5410, R3 ;  /* 0x0000541000097816 */ /* 0x000fe40000000003 */
[----:B------:R-:W-:-:S02]  /*4a30*/  PRMT R13, R4, 0x5410, R5 ;  /* 0x00005410040d7816 */ /* 0x000fc40000000005 */
[----:B------:R-:W-:Y:S02]  /*4a40*/  LOP3.LUT R74, R74, 0xffff, RZ, 0xc0, !PT ;  /* 0x0000ffff4a4a7812 */ /* 0x000fe400078ec0ff */
[----:B------:R-:W-:Y:S02]  /*4a50*/  LOP3.LUT R43, R78, 0xffff, RZ, 0xc0, !PT ;  /* 0x0000ffff4e2b7812 */ /* 0x000fe400078ec0ff */
[----:B------:R-:W-:Y:S02]  /*4a60*/  LOP3.LUT R82, R82, 0xffff, RZ, 0xc0, !PT ;  /* 0x0000ffff52527812 */ /* 0x000fe400078ec0ff */
[----:B------:R-:W-:Y:S02]  /*4a70*/  PRMT R3, R64, 0x3340, R1 ;  /* 0x0000334040037816 */ /* 0x000fe40000000001 */
[----:B------:R-:W-:Y:S02]  /*4a80*/  PRMT R0, R56, 0x3340, R33 ;  /* 0x0000334038007816 */ /* 0x000fe40000000021 */
[----:B------:R-:W-:-:S02]  /*4a90*/  PRMT R7, R48, 0x3340, R1 ;  /* 0x0000334030077816 */ /* 0x000fc40000000001 */
[----:B------:R-:W-:Y:S02]  /*4aa0*/  PRMT R6, R40, 0x3340, R23 ;  /* 0x0000334028067816 */ /* 0x000fe40000000017 */
[----:B------:R-:W-:Y:S02]  /*4ab0*/  PRMT R5, R66, 0x3340, R1 ;  /* 0x0000334042057816 */ /* 0x000fe40000000001 */
[----:B------:R-:W-:Y:S02]  /*4ac0*/  PRMT R4, R58, 0x3340, R39 ;  /* 0x000033403a047816 */ /* 0x000fe40000000027 */
[----:B------:R-:W-:Y:S02]  /*4ad0*/  LOP3.LUT R72, R72, 0xffff, RZ, 0xc0, !PT ;  /* 0x0000ffff48487812 */ /* 0x000fe400078ec0ff */
[----:B------:R-:W-:Y:S02]  /*4ae0*/  LOP3.LUT R41, R76, 0xffff, RZ, 0xc0, !PT ;  /* 0x0000ffff4c297812 */ /* 0x000fe400078ec0ff */
[----:B------:R-:W-:-:S02]  /*4af0*/  LOP3.LUT R80, R80, 0xffff, RZ, 0xc0, !PT ;  /* 0x0000ffff50507812 */ /* 0x000fc400078ec0ff */
[----:B------:R-:W-:Y:S02]  /*4b00*/  PRMT R21, R8, 0x5410, R11 ;  /* 0x0000541008157816 */ /* 0x000fe4000000000b */
[----:B------:R-:W-:Y:S02]  /*4b10*/  PRMT R11, R82, 0x3340, R1 ;  /* 0x00003340520b7816 */ /* 0x000fe40000000001 */
[----:B------:R-:W-:Y:S02]  /*4b20*/  PRMT R8, R74, 0x3340, R43 ;  /* 0x000033404a087816 */ /* 0x000fe4000000002b */
[----:B------:R-:W-:Y:S02]  /*4b30*/  PRMT R27, R0, 0x5410, R3 ;  /* 0x00005410001b7816 */ /* 0x000fe40000000003 */
[----:B------:R-:W-:Y:S02]  /*4b40*/  PRMT R17, R6, 0x5410, R7 ;  /* 0x0000541006117816 */ /* 0x000fe40000000007 */
[----:B------:R-:W-:-:S02]  /*4b50*/  PRMT R31, R4, 0x5410, R5 ;  /* 0x00005410041f7816 */ /* 0x000fc40000000005 */
[----:B------:R-:W-:Y:S02]  /*4b60*/  SHF.R.U32.HI R0, RZ, 0x8, R24 ;  /* 0x00000008ff007819 */ /* 0x000fe40000011618 */
[----:B------:R-:W-:Y:S02]  /*4b70*/  PRMT R7, R80, 0x3340, R1 ;  /* 0x0000334050077816 */ /* 0x000fe40000000001 */
[----:B------:R-:W-:Y:S02]  /*4b80*/  PRMT R6, R72, 0x3340, R41 ;  /* 0x0000334048067816 */ /* 0x000fe40000000029 */
[----:B------:R-:W-:Y:S02]  /*4b90*/  SHF.R.U32.HI R3, RZ, 0x8, R26 ;  /* 0x00000008ff037819 */ /* 0x000fe4000001161a */
[----:B------:R-:W-:Y:S02]  /*4ba0*/  SHF.R.U32.HI R5, RZ, 0x8, R19 ;  /* 0x00000008ff057819 */ /* 0x000fe40000011613 */
[----:B------:R-:W-:-:S02]  /*4bb0*/  F2FP.SATFINITE.E5M2.F32.PACK_AB_MERGE_C R36, R37, R36, RZ ;  /* 0x000000242524723e */ /* 0x000fc400048060ff */
[----:B------:R-:W-:Y:S02]  /*4bc0*/  SHF.R.U32.HI R4, RZ, 0x8, R15 ;  /* 0x00000008ff047819 */ /* 0x000fe4000001160f */
[----:B------:R-:W-:Y:S02]  /*4bd0*/  PRMT R37, R8, 0x5410, R11 ;  /* 0x0000541008257816 */ /* 0x000fe4000000000b */
[----:B------:R-:W-:Y:S02]  /*4be0*/  LOP3.LUT R11, R0, 0xffff, RZ, 0xc0, !PT ;  /* 0x0000ffff000b7812 */ /* 0x000fe400078ec0ff */
[----:B------:R-:W-:Y:S02]  /*4bf0*/  PRMT R35, R6, 0x5410, R7 ;  /* 0x0000541006237816 */ /* 0x000fe40000000007 */
[----:B------:R-:W-:Y:S02]  /*4c00*/  LOP3.LUT R5, R5, 0xffff, RZ, 0xc0, !PT ;  /* 0x0000ffff05057812 */ /* 0x000fe400078ec0ff */
[----:B------:R-:W-:-:S02]  /*4c10*/  LOP3.LUT R0, R3, 0xffff, RZ, 0xc0, !PT ;  /* 0x0000ffff03007812 */ /* 0x000fc400078ec0ff */
[----:B------:R-:W-:Y:S02]  /*4c20*/  SHF.R.U32.HI R7, RZ, 0x8, R34 ;  /* 0x00000008ff077819 */ /* 0x000fe40000011622 */
[----:B------:R-:W-:Y:S02]  /*4c30*/  LOP3.LUT R4, R4, 0xffff, RZ, 0xc0, !PT ;  /* 0x0000ffff04047812 */ /* 0x000fe400078ec0ff */
[----:B------:R-:W-:Y:S02]  /*4c40*/  SHF.R.U32.HI R6, RZ, 0x8, R32 ;  /* 0x00000008ff067819 */ /* 0x000fe40000011620 */
[----:B------:R-:W-:Y:S02]  /*4c50*/  PRMT R10, R0, 0x3340, R5 ;  /* 0x00003340000a7816 */ /* 0x000fe40000000005 */
[----:B------:R-:W-:Y:S02]  /*4c60*/  LOP3.LUT R7, R7, 0xffff, RZ, 0xc0, !PT ;  /* 0x0000ffff07077812 */ /* 0x000fe400078ec0ff */
[----:B------:R-:W-:-:S02]  /*4c70*/  PRMT R11, R11, 0x3340, R4 ;  /* 0x000033400b0b7816 */ /* 0x000fc40000000004 */
[----:B------:R-:W-:Y:S02]  /*4c80*/  SHF.R.U32.HI R0, RZ, 0x8, R40 ;  /* 0x00000008ff007819 */ /* 0x000fe40000011628 */
[----:B------:R-:W-:Y:S02]  /*4c90*/  LOP3.LUT R6, R6, 0xffff, RZ, 0xc0, !PT ;  /* 0x0000ffff06067812 */ /* 0x000fe400078ec0ff */
[----:B------:R-:W-:Y:S02]  /*4ca0*/  SHF.R.U32.HI R4, RZ, 0x8, R23 ;  /* 0x00000008ff047819 */ /* 0x000fe40000011617 */
[----:B------:R-:W-:Y:S02]  /*4cb0*/  SHF.R.U32.HI R3, RZ, 0x8, R42 ;  /* 0x00000008ff037819 */ /* 0x000fe4000001162a */
[----:B------:R-:W-:Y:S02]  /*4cc0*/  SHF.R.U32.HI R5, RZ, 0x8, R29 ;  /* 0x00000008ff057819 */ /* 0x000fe4000001161d */
[----:B------:R-:W-:-:S02]  /*4cd0*/  PRMT R15, R7, 0x3340, R2 ;  /* 0x00003340070f7816 */ /* 0x000fc40000000002 */
[----:B------:R-:W-:Y:S02]  /*4ce0*/  LOP3.LUT R19, R0, 0xffff, RZ, 0xc0, !PT ;  /* 0x0000ffff00137812 */ /* 0x000fe400078ec0ff */
[----:B------:R-:W-:Y:S02]  /*4cf0*/  PRMT R8, R6, 0x3340, R1 ;  /* 0x0000334006087816 */ /* 0x000fe40000000001 */
[----:B------:R-:W-:Y:S02]  /*4d00*/  SHF.R.U32.HI R7, RZ, 0x8, R50 ;  /* 0x00000008ff077819 */ /* 0x000fe40000011632 */
[----:B------:R-:W-:Y:S02]  /*4d10*/  LOP3.LUT R4, R4, 0xffff, RZ, 0xc0, !PT ;  /* 0x0000ffff04047812 */ /* 0x000fe400078ec0ff */
[----:B------:R-:W-:Y:S02]  /*4d20*/  LOP3.LUT R5, R5, 0xffff, RZ, 0xc0, !PT ;  /* 0x0000ffff05057812 */ /* 0x000fe400078ec0ff */
[----:B------:R-:W-:-:S02]  /*4d30*/  LOP3.LUT R0, R3, 0xffff, RZ, 0xc0, !PT ;  /* 0x0000ffff03007812 */ /* 0x000fc400078ec0ff */
[----:B------:R-:W-:Y:S02]  /*4d40*/  SHF.R.U32.HI R6, RZ, 0x8, R48 ;  /* 0x00000008ff067819 */ /* 0x000fe40000011630 */
[----:B------:R-:W-:Y:S02]  /*4d50*/  LOP3.LUT R7, R7, 0xffff, RZ, 0xc0, !PT ;  /* 0x0000ffff07077812 */ /* 0x000fe400078ec0ff */
[----:B------:R-:W-:Y:S02]  /*4d60*/  PRMT R19, R19, 0x3340, R4 ;  /* 0x0000334013137816 */ /* 0x000fe40000000004 */
[----:B------:R-:W-:Y:S02]  /*4d70*/  PRMT R18, R0, 0x3340, R5 ;  /* 0x0000334000127816 */ /* 0x000fe40000000005 */
[----:B------:R-:W-:Y:S02]  /*4d80*/  LOP3.LUT R6, R6, 0xffff, RZ, 0xc0, !PT ;  /* 0x0000ffff06067812 */ /* 0x000fe400078ec0ff */
[----:B------:R-:W-:-:S02]  /*4d90*/  SHF.R.U32.HI R0, RZ, 0x8, R56 ;  /* 0x00000008ff007819 */ /* 0x000fc40000011638 */
[----:B------:R-:W-:Y:S02]  /*4da0*/  SHF.R.U32.HI R4, RZ, 0x8, R33 ;  /* 0x00000008ff047819 */ /* 0x000fe40000011621 */
[----:B------:R-:W-:Y:S02]  /*4db0*/  PRMT R23, R7, 0x3340, R2 ;  /* 0x0000334007177816 */ /* 0x000fe40000000002 */
[----:B------:R-:W-:Y:S02]  /*4dc0*/  PRMT R12, R6, 0x3340, R1 ;  /* 0x00003340060c7816 */ /* 0x000fe40000000001 */
[----:B------:R-:W-:Y:S02]  /*4dd0*/  LOP3.LUT R4, R4, 0xffff, RZ, 0xc0, !PT ;  /* 0x0000ffff04047812 */ /* 0x000fe400078ec0ff */
[----:B------:R-:W-:Y:S02]  /*4de0*/  LOP3.LUT R7, R0, 0xffff, RZ, 0xc0, !PT ;  /* 0x0000ffff00077812 */ /* 0x000fe400078ec0ff */
[----:B------:R-:W-:-:S02]  /*4df0*/  SHF.R.U32.HI R6, RZ, 0x8, R64 ;  /* 0x00000008ff067819 */ /* 0x000fc40000011640 */
[----:B------:R-:W-:Y:S02]  /*4e00*/  SHF.R.U32.HI R3, RZ, 0x8, R58 ;  /* 0x00000008ff037819 */ /* 0x000fe4000001163a */
[----:B------:R-:W-:Y:S02]  /*4e10*/  SHF.R.U32.HI R5, RZ, 0x8, R39 ;  /* 0x00000008ff057819 */ /* 0x000fe40000011627 */
[----:B------:R-:W-:Y:S02]  /*4e20*/  SHF.R.U32.HI R0, RZ, 0x8, R66 ;  /* 0x00000008ff007819 */ /* 0x000fe40000011642 */
[----:B------:R-:W-:Y:S02]  /*4e30*/  PRMT R20, R7, 0x3340, R4 ;  /* 0x0000334007147816 */ /* 0x000fe40000000004 */
[----:B------:R-:W-:Y:S02]  /*4e40*/  LOP3.LUT R6, R6, 0xffff, RZ, 0xc0, !PT ;  /* 0x0000ffff06067812 */ /* 0x000fe400078ec0ff */
[----:B------:R-:W-:-:S02]  /*4e50*/  LOP3.LUT R5, R5, 0xffff, RZ, 0xc0, !PT ;  /* 0x0000ffff05057812 */ /* 0x000fc400078ec0ff */
[----:B------:R-:W-:Y:S02]  /*4e60*/  LOP3.LUT R14, R3, 0xffff, RZ, 0xc0, !PT ;  /* 0x0000ffff030e7812 */ /* 0x000fe400078ec0ff */
[----:B------:R-:W-:Y:S02]  /*4e70*/  LOP3.LUT R4, R0, 0xffff, RZ, 0xc0, !PT ;  /* 0x0000ffff00047812 */ /* 0x000fe400078ec0ff */
[----:B------:R-:W-:Y:S02]  /*4e80*/  SHF.R.U32.HI R3, RZ, 0x8, R41 ;  /* 0x00000008ff037819 */ /* 0x000fe40000011629 */
[----:B------:R-:W-:Y:S02]  /*4e90*/  SHF.R.U32.HI R0, RZ, 0x8, R72 ;  /* 0x00000008ff007819 */ /* 0x000fe40000011648 */
[----:B------:R-:W-:Y:S02]  /*4ea0*/  PRMT R29, R6, 0x3340, R1 ;  /* 0x00003340061d7816 */ /* 0x000fe40000000001 */
[----:B------:R-:W-:-:S02]  /*4eb0*/  PRMT R22, R14, 0x3340, R5 ;  /* 0x000033400e167816 */ /* 0x000fc40000000005 */
[----:B------:R-:W-:Y:S01]  /*4ec0*/  LOP3.LUT R5, R3, 0xffff, RZ, 0xc0, !PT ;  /* 0x0000ffff03057812 */ /* 0x000fe200078ec0ff */
[----:B------:R-:W0:Y:S01]  /*4ed0*/  S2R R14, SR_TID.X ;  /* 0x00000000000e7919 */ /* 0x000e220000002100 */
[----:B------:R-:W-:Y:S02]  /*4ee0*/  LOP3.LUT R6, R0, 0xffff, RZ, 0xc0, !PT ;  /* 0x0000ffff00067812 */ /* 0x000fe400078ec0ff */
[----:B------:R-:W-:Y:S02]  /*4ef0*/  SHF.R.U32.HI R3, RZ, 0x8, R43 ;  /* 0x00000008ff037819 */ /* 0x000fe4000001162b */
[----:B------:R-:W-:Y:S02]  /*4f00*/  SHF.R.U32.HI R0, RZ, 0x8, R74 ;  /* 0x00000008ff007819 */ /* 0x000fe4000001164a */
[----:B------:R-:W-:Y:S02]  /*4f10*/  PRMT R33, R4, 0x3340, R1 ;  /* 0x0000334004217816 */ /* 0x000fe40000000001 */
[----:B------:R-:W-:-:S02]  /*4f20*/  PRMT R24, R6, 0x3340, R5 ;  /* 0x0000334006187816 */ /* 0x000fc40000000005 */
[----:B------:R-:W-:Y:S02]  /*4f30*/  SHF.R.U32.HI R4, RZ, 0x8, R80 ;  /* 0x00000008ff047819 */ /* 0x000fe40000011650 */
[----:B------:R-:W-:Y:S02]  /*4f40*/  LOP3.LUT R5, R3, 0xffff, RZ, 0xc0, !PT ;  /* 0x0000ffff03057812 */ /* 0x000fe400078ec0ff */
[----:B------:R-:W-:Y:S02]  /*4f50*/  LOP3.LUT R6, R0, 0xffff, RZ, 0xc0, !PT ;  /* 0x0000ffff00067812 */ /* 0x000fe400078ec0ff */
[----:B------:R-:W-:Y:S02]  /*4f60*/  LOP3.LUT R95, R172, UR9, R95, 0xfe, !PT ;  /* 0x00000009ac5f7c12 */ /* 0x000fe4000f8efe5f */
[----:B------:R-:W-:Y:S02]  /*4f70*/  LOP3.LUT R4, R4, 0xffff, RZ, 0xc0, !PT ;  /* 0x0000ffff04047812 */ /* 0x000fe400078ec0ff */
[----:B------:R-:W-:-:S02]  /*4f80*/  PRMT R26, R6, 0x3340, R5 ;  /* 0x00003340061a7816 */ /* 0x000fc40000000005 */
[C---:B------:R-:W-:Y:S01]  /*4f90*/  ISETP.GE.AND P0, PT, R2.reuse, UR6, PT ;  /* 0x0000000602007c0c */ /* 0x040fe2000bf06270 */
[----:B------:R-:W-:Y:S01]  /*4fa0*/  IMAD R2, R2, UR4, RZ ;  /* 0x0000000402027c24 */ /* 0x000fe2000f8e02ff */
[C---:B------:R-:W-:Y:S01]  /*4fb0*/  LOP3.LUT R5, R95.reuse, 0x4, RZ, 0xfc, !PT ;  /* 0x000000045f057812 */ /* 0x040fe200078efcff */
[----:B------:R-:W-:Y:S01]  /*4fc0*/  ULDC.64 UR4, c[0x0][0x220] ;  /* 0x0000880000047ab9 */ /* 0x000fe20000000a00 */
[----:B------:R-:W-:Y:S02]  /*4fd0*/  PRMT R3, R4, 0x3340, R1 ;  /* 0x0000334004037816 */ /* 0x000fe40000000001 */
[C---:B------:R-:W-:Y:S02]  /*4fe0*/  LOP3.LUT R6, R95.reuse, 0x2, RZ, 0xfc, !PT ;  /* 0x000000025f067812 */ /* 0x040fe400078efcff */
[----:B------:R-:W-:Y:S02]  /*4ff0*/  LOP3.LUT R4, R95, 0x6, RZ, 0xfc, !PT ;  /* 0x000000065f047812 */ /* 0x000fe400078efcff */
[----:B------:R-:W-:-:S02]  /*5000*/  ISETP.LT.AND P1, PT, R5, UR7, !P0 ;  /* 0x0000000705007c0c */ /* 0x000fc4000c721270 */
[----:B------:R-:W-:Y:S02]  /*5010*/  LOP3.LUT R36, R36, 0xffff, RZ, 0xc0, !PT ;  /* 0x0000ffff24247812 */ /* 0x000fe400078ec0ff */
[----:B------:R-:W-:Y:S02]  /*5020*/  PRMT R5, R11, 0x5410, R8 ;  /* 0x000054100b057816 */ /* 0x000fe40000000008 */
[----:B------:R-:W-:Y:S02]  /*5030*/  PRMT R7, R10, 0x5410, R15 ;  /* 0x000054100a077816 */ /* 0x000fe4000000000f */
[----:B------:R-:W-:Y:S02]  /*5040*/  LOP3.LUT R38, R38, 0xffff, RZ, 0xc0, !PT ;  /* 0x0000ffff26267812 */ /* 0x000fe400078ec0ff */
[----:B------:R-:W-:Y:S02]  /*5050*/  ISETP.LT.AND P2, PT, R6, UR7, !P0 ;  /* 0x0000000706007c0c */ /* 0x000fe4000c741270 */
[----:B------:R-:W-:-:S02]  /*5060*/  ISETP.LT.AND P5, PT, R4, UR7, !P0 ;  /* 0x0000000704007c0c */ /* 0x000fc4000c7a1270 */
[--C-:B------:R-:W-:Y:S02]  /*5070*/  PRMT R4, R9, 0x4210, R36.reuse ;  /* 0x0000421009047816 */ /* 0x100fe40000000024 */
[----:B------:R-:W-:Y:S02]  /*5080*/  PRMT R5, R5, 0x5210, R36 ;  /* 0x0000521005057816 */ /* 0x000fe40000000024 */
[--C-:B------:R-:W-:Y:S02]  /*5090*/  PRMT R6, R13, 0x4210, R38.reuse ;  /* 0x000042100d067816 */ /* 0x100fe40000000026 */
[----:B------:R-:W-:Y:S02]  /*50a0*/  PRMT R7, R7, 0x5210, R38 ;  /* 0x0000521007077816 */ /* 0x000fe40000000026 */
[----:B0-----:R-:W-:Y:S02]  /*50b0*/  LOP3.LUT R14, R14, 0x7f, RZ, 0xc0, !PT ;  /* 0x0000007f0e0e7812 */ /* 0x001fe400078ec0ff */
[----:B------:R-:W-:Y:S01]  /*50c0*/  PRMT R9, R19, 0x5410, R12 ;  /* 0x0000541013097816 */ /* 0x000fe2000000000c */
[----:B------:R0:W-:Y:S01]  /*50d0*/  STSM.16.M88.4 [R25], R4 ;  /* 0x0000000419007844 */ /* 0x0001e20000000200 */
[----:B------:R-:W-:-:S02]  /*50e0*/  LEA R16, R14, UR8, 0x4 ;  /* 0x000000080e107c11 */ /* 0x000fc4000f8e20ff */
[----:B------:R-:W-:Y:S01]  /*50f0*/  F2FP.SATFINITE.E5M2.F32.PACK_AB_MERGE_C R52, R53, R52, RZ ;  /* 0x000000343534723e */ /* 0x000fe200048060ff */
[----:B------:R-:W-:Y:S01]  /*5100*/  BAR.SYNC.DEFER_BLOCKING 0x0 ;  /* 0x0000000000007b1d */ /* 0x000fe20000010000 */
[----:B------:R-:W-:Y:S02]  /*5110*/  F2FP.SATFINITE.E5M2.F32.PACK_AB_MERGE_C R54, R55, R54, RZ ;  /* 0x000000363736723e */ /* 0x000fe400048060ff */
[----:B------:R-:W-:Y:S02]  /*5120*/  LOP3.LUT R52, R52, 0xffff, RZ, 0xc0, !PT ;  /* 0x0000ffff34347812 */ /* 0x000fe400078ec0ff */
[----:B------:R-:W-:Y:S02]  /*5130*/  PRMT R11, R18, 0x5410, R23 ;  /* 0x00005410120b7816 */ /* 0x000fe40000000017 */
[----:B------:R-:W-:Y:S02]  /*5140*/  LOP3.LUT R54, R54, 0xffff, RZ, 0xc0, !PT ;  /* 0x0000ffff36367812 */ /* 0x000fe400078ec0ff */
[----:B------:R-:W-:-:S02]  /*5150*/  PRMT R8, R17, 0x4210, R52 ;  /* 0x0000421011087816 */ /* 0x000fc40000000034 */
[----:B------:R-:W-:Y:S02]  /*5160*/  PRMT R9, R9, 0x5210, R52 ;  /* 0x0000521009097816 */ /* 0x000fe40000000034 */
[--C-:B------:R-:W-:Y:S02]  /*5170*/  PRMT R10, R21, 0x4210, R54.reuse ;  /* 0x00004210150a7816 */ /* 0x100fe40000000036 */
[----:B------:R-:W-:Y:S02]  /*5180*/  PRMT R11, R11, 0x5210, R54 ;  /* 0x000052100b0b7816 */ /* 0x000fe40000000036 */
[----:B------:R-:W-:Y:S02]  /*5190*/  SHF.R.U32.HI R0, RZ, 0x8, R82 ;  /* 0x00000008ff007819 */ /* 0x000fe40000011652 */
[----:B------:R-:W-:Y:S02]  /*51a0*/  F2FP.SATFINITE.E5M2.F32.PACK_AB_MERGE_C R68, R69, R68, RZ ;  /* 0x000000444544723e */ /* 0x000fe400048060ff */
[----:B------:R-:W-:-:S02]  /*51b0*/  LOP3.LUT R0, R0, 0xffff, RZ, 0xc0, !PT ;  /* 0x0000ffff00007812 */ /* 0x000fc400078ec0ff */
[----:B------:R-:W-:Y:S01]  /*51c0*/  F2FP.SATFINITE.E5M2.F32.PACK_AB_MERGE_C R70, R71, R70, RZ ;  /* 0x000000464746723e */ /* 0x000fe200048060ff */
[----:B------:R-:W1:Y:S01]  /*51d0*/  LDS.128 R12, [R16] ;  /* 0x00000000100c7984 */ /* 0x000e620000000c00 */
[----:B------:R-:W-:Y:S02]  /*51e0*/  PRMT R39, R0, 0x3340, R1 ;  /* 0x0000334000277816 */ /* 0x000fe40000000001 */
[----:B------:R-:W-:Y:S01]  /*51f0*/  LOP3.LUT R0, R95, 0x8, RZ, 0xfc, !PT ;  /* 0x000000085f007812 */ /* 0x000fe200078efcff */
[----:B------:R-:W-:Y:S01]  /*5200*/  BAR.SYNC.DEFER_BLOCKING 0x0 ;  /* 0x0000000000007b1d */ /* 0x000fe20000010000 */
[----:B------:R-:W-:Y:S02]  /*5210*/  PRMT R29, R20, 0x5410, R29 ;  /* 0x00005410141d7816 */ /* 0x000fe4000000001d */
[----:B------:R-:W-:Y:S02]  /*5220*/  ISETP.LT.AND P4, PT, R0, UR7, !P0 ;  /* 0x0000000700007c0c */ /* 0x000fe4000c781270 */
[----:B------:R-:W-:-:S03]  /*5230*/  PRMT R23, R22, 0x5410, R33 ;  /* 0x0000541016177816 */ /* 0x000fc60000000021 */
[----:B------:R-:W0:Y:S01]  /*5240*/  LDC R0, c[0x0][0x248] ;  /* 0x00009200ff007b82 */ /* 0x000e220000000800 */
[----:B------:R-:W-:Y:S02]  /*5250*/  LOP3.LUT R68, R68, 0xffff, RZ, 0xc0, !PT ;  /* 0x0000ffff44447812 */ /* 0x000fe400078ec0ff */
[----:B------:R-:W-:Y:S02]  /*5260*/  LOP3.LUT R70, R70, 0xffff, RZ, 0xc0, !PT ;  /* 0x0000ffff46467812 */ /* 0x000fe400078ec0ff */
[--C-:B------:R-:W-:Y:S02]  /*5270*/  PRMT R20, R27, 0x4210, R68.reuse ;  /* 0x000042101b147816 */ /* 0x100fe40000000044 */
[----:B------:R-:W-:Y:S02]  /*5280*/  PRMT R21, R29, 0x5210, R68 ;  /* 0x000052101d157816 */ /* 0x000fe40000000044 */
[--C-:B------:R-:W-:Y:S02]  /*5290*/  PRMT R22, R31, 0x4210, R70.reuse ;  /* 0x000042101f167816 */ /* 0x100fe40000000046 */
[----:B------:R-:W-:-:S02]  /*52a0*/  PRMT R23, R23, 0x5210, R70 ;  /* 0x0000521017177816 */ /* 0x000fc40000000046 */
[----:B------:R-:W-:Y:S02]  /*52b0*/  PRMT R33, R24, 0x5410, R3 ;  /* 0x0000541018217816 */ /* 0x000fe40000000003 */
[C---:B------:R-:W-:Y:S02]  /*52c0*/  IADD3 R3, P3, R2.reuse, UR4, RZ ;  /* 0x0000000402037c10 */ /* 0x040fe4000ff7e0ff */
[----:B------:R-:W-:Y:S01]  /*52d0*/  F2FP.SATFINITE.E5M2.F32.PACK_AB_MERGE_C R84, R85, R84, RZ ;  /* 0x000000545554723e */ /* 0x000fe200048060ff */
[----:B------:R-:W-:Y:S01]  /*52e0*/  STSM.16.M88.4 [R25], R8 ;  /* 0x0000000819007844 */ /* 0x000fe20000000200 */
[----:B------:R-:W-:Y:S02]  /*52f0*/  LEA.HI.X.SX32 R2, R2, UR5, 0x1, P3 ;  /* 0x0000000502027c11 */ /* 0x000fe400098f0eff */
[----:B------:R-:W-:Y:S01]  /*5300*/  F2FP.SATFINITE.E5M2.F32.PACK_AB_MERGE_C R86, R87, R86, RZ ;  /* 0x000000565756723e */ /* 0x000fe200048060ff */
[----:B------:R-:W-:Y:S01]  /*5310*/  BAR.SYNC.DEFER_BLOCKING 0x0 ;  /* 0x0000000000007b1d */ /* 0x000fe20000010000 */
[----:B------:R-:W-:Y:S01]  /*5320*/  LOP3.LUT R84, R84, 0xffff, RZ, 0xc0, !PT ;  /* 0x0000ffff54547812 */ /* 0x000fe200078ec0ff */
[----:B0-----:R-:W-:Y:S01]  /*5330*/  IMAD R5, R95, R0, RZ ;  /* 0x000000005f057224 */ /* 0x001fe200078e02ff */
[----:B------:R-:W-:-:S02]  /*5340*/  PRMT R39, R26, 0x5410, R39 ;  /* 0x000054101a277816 */ /* 0x000fc40000000027 */
[----:B------:R-:W-:Y:S02]  /*5350*/  LOP3.LUT R86, R86, 0xffff, RZ, 0xc0, !PT ;  /* 0x0000ffff56567812 */ /* 0x000fe400078ec0ff */
[----:B------:R-:W-:Y:S02]  /*5360*/  IADD3 R18, P6, R5, R3, RZ ;  /* 0x0000000305127210 */ /* 0x000fe40007fde0ff */
[--C-:B------:R-:W-:Y:S02]  /*5370*/  PRMT R32, R35, 0x4210, R84.reuse ;  /* 0x0000421023207816 */ /* 0x100fe40000000054 */
[----:B------:R-:W-:Y:S02]  /*5380*/  LEA.HI.X.SX32 R19, R5, R2, 0x1, P6 ;  /* 0x0000000205137211 */ /* 0x000fe400030f0eff */
[----:B------:R-:W-:Y:S02]  /*5390*/  PRMT R33, R33, 0x5210, R84 ;  /* 0x0000521021217816 */ /* 0x000fe40000000054 */
[----:B------:R-:W-:-:S02]  /*53a0*/  PRMT R34, R37, 0x4210, R86 ;  /* 0x0000421025227816 */ /* 0x000fc40000000056 */
[----:B------:R-:W-:Y:S02]  /*53b0*/  PRMT R35, R39, 0x5210, R86 ;  /* 0x0000521027237816 */ /* 0x000fe40000000056 */
[----:B------:R-:W-:Y:S02]  /*53c0*/  ISETP.LT.AND P3, PT, R95, UR7, !P0 ;  /* 0x000000075f007c0c */ /* 0x000fe4000c761270 */
[----:B-1----:R-:W-:Y:S02]  /*53d0*/  PRMT R27, R12, 0x7770, RZ ;  /* 0x000077700c1b7816 */ /* 0x002fe400000000ff */
[----:B------:R-:W-:Y:S01]  /*53e0*/  PRMT R29, R13, 0x7770, RZ ;  /* 0x000077700d1d7816 */ /* 0x000fe200000000ff */
[----:B------:R-:W0:Y:S01]  /*53f0*/  LDS.128 R8, [R16] ;  /* 0x0000000010087984 */ /* 0x000e220000000c00 */
[----:B------:R-:W-:Y:S02]  /*5400*/  PRMT R31, R14, 0x7770, RZ ;  /* 0x000077700e1f7816 */ /* 0x000fe400000000ff */
[----:B------:R-:W-:Y:S01]  /*5410*/  LOP3.LUT R17, R95, 0xa, RZ, 0xfc, !PT ;  /* 0x0000000a5f117812 */ /* 0x000fe200078efcff */
[----:B------:R-:W-:Y:S06]  /*5420*/  BAR.SYNC.DEFER_BLOCKING 0x0 ;  /* 0x0000000000007b1d */ /* 0x000fec0000010000 */
[----:B------:R1:W-:Y:S02]  /*5430*/  STSM.16.M88.4 [R25], R20 ;  /* 0x0000001419007844 */ /* 0x0003e40000000200 */
[C---:B-1----:R-:W-:Y:S01]  /*5440*/  IMAD R21, R0.reuse, 0x2, R5 ;  /* 0x0000000200157824 */ /* 0x042fe200078e0205 */
[----:B------:R-:W-:Y:S03]  /*5450*/  BAR.SYNC.DEFER_BLOCKING 0x0 ;  /* 0x0000000000007b1d */ /* 0x000fe60000010000 */
[----:B------:R-:W-:Y:S01]  /*5460*/  IMAD R23, R0, 0x2, R21 ;  /* 0x0000000200177824 */ /* 0x000fe200078e0215 */
[----:B------:R-:W-:-:S04]  /*5470*/  IADD3 R20, P6, R21, R3, RZ ;  /* 0x0000000315147210 */ /* 0x000fc80007fde0ff */
[-C--:B------:R-:W-:Y:S02]  /*5480*/  LEA.HI.X.SX32 R21, R21, R2.reuse, 0x1, P6 ;  /* 0x0000000215157211 */ /* 0x080fe400030f0eff */
[C---:B------:R-:W-:Y:S01]  /*5490*/  IADD3 R22, P6, R23.reuse, R3, RZ ;  /* 0x0000000317167210 */ /* 0x040fe20007fde0ff */
[----:B------:R-:W1:Y:S01]  /*54a0*/  LDS.128 R4, [R16] ;  /* 0x0000000010047984 */ /* 0x000e620000000c00 */
[----:B------:R-:W-:Y:S06]  /*54b0*/  BAR.SYNC.DEFER_BLOCKING 0x0 ;  /* 0x0000000000007b1d */ /* 0x000fec0000010000 */
[----:B------:R2:W-:Y:S02]  /*54c0*/  STSM.16.M88.4 [R25], R32 ;  /* 0x0000002019007844 */ /* 0x0005e40000000200 */
[----:B------:R-:W-:Y:S01]  /*54d0*/  BAR.SYNC.DEFER_BLOCKING 0x0 ;  /* 0x0000000000007b1d */ /* 0x000fe20000010000 */
[----:B--2---:R-:W-:Y:S01]  /*54e0*/  IMAD R25, R0, 0x2, R23 ;  /* 0x0000000200197824 */ /* 0x004fe200078e0217 */
[----:B------:R-:W-:-:S02]  /*54f0*/  LEA.HI.X.SX32 R23, R23, R2, 0x1, P6 ;  /* 0x0000000217177211 */ /* 0x000fc400030f0eff */
[----:B------:R-:W-:Y:S02]  /*5500*/  PRMT R33, R15, 0x7770, RZ ;  /* 0x000077700f217816 */ /* 0x000fe400000000ff */
[----:B------:R-:W-:Y:S01]  /*5510*/  PRMT R35, R14, 0x7771, RZ ;  /* 0x000077710e237816 */ /* 0x000fe200000000ff */
[----:B------:R2:W-:Y:S01]  /*5520*/  @P3 STG.E.U8 desc[UR12][R18.64], R27 ;  /* 0x0000001b12003986 */ /* 0x0005e2000c10110c */
[----:B------:R-:W-:Y:S02]  /*5530*/  ISETP.LT.AND P3, PT, R17, UR7, !P0 ;  /* 0x0000000711007c0c */ /* 0x000fe4000c761270 */
[----:B------:R-:W-:Y:S01]  /*5540*/  LOP3.LUT R17, R95, 0xc, RZ, 0xfc, !PT ;  /* 0x0000000c5f117812 */ /* 0x000fe200078efcff */
[----:B------:R3:W-:Y:S03]  /*5550*/  @P2 STG.E.U8 desc[UR12][R20.64], R29 ;  /* 0x0000001d14002986 */ /* 0x0007e6000c10110c */
[----:B------:R-:W-:Y:S01]  /*5560*/  ISETP.LT.AND P2, PT, R17, UR7, !P0 ;  /* 0x0000000711007c0c */ /* 0x000fe2000c741270 */
[----:B------:R4:W-:Y:S01]  /*5570*/  @P1 STG.E.U8 desc[UR12][R22.64], R31 ;  /* 0x0000001f16001986 */ /* 0x0009e2000c10110c */
[----:B------:R-:W-:-:S02]  /*5580*/  LOP3.LUT R17, R95, 0xe, RZ, 0xfc, !PT ;  /* 0x0000000e5f117812 */ /* 0x000fc400078efcff */
[-C--:B--2---:R-:W-:Y:S01]  /*5590*/  IADD3 R18, P6, R25, R3.reuse, RZ ;  /* 0x0000000319127210 */ /* 0x084fe20007fde0ff */
[C---:B------:R-:W-:Y:S01]  /*55a0*/  IMAD R27, R0.reuse, 0x2, R25 ;  /* 0x00000002001b7824 */ /* 0x040fe200078e0219 */
[----:B------:R-:W-:Y:S02]  /*55b0*/  ISETP.LT.AND P1, PT, R17, UR7, !P0 ;  /* 0x0000000711007c0c */ /* 0x000fe4000c721270 */
[-C--:B------:R-:W-:Y:S01]  /*55c0*/  LEA.HI.X.SX32 R19, R25, R2.reuse, 0x1, P6 ;  /* 0x0000000219137211 */ /* 0x080fe200030f0eff */
[----:B---3--:R-:W-:Y:S01]  /*55d0*/  IMAD R29, R0, 0x2, R27 ;  /* 0x00000002001d7824 */ /* 0x008fe200078e021b */
[----:B------:R-:W-:Y:S02]  /*55e0*/  IADD3 R20, P6, R27, R3, RZ ;  /* 0x000000031b147210 */ /* 0x000fe40007fde0ff */
[----:B----4-:R-:W-:Y:S01]  /*55f0*/  PRMT R31, R13, 0x7771, RZ ;  /* 0x000077710d1f7816 */ /* 0x010fe200000000ff */
[----:B------:R2:W-:Y:S01]  /*5600*/  @P5 STG.E.U8 desc[UR12][R18.64], R33 ;  /* 0x0000002112005986 */ /* 0x0005e2000c10110c */
[----:B------:R-:W-:-:S02]  /*5610*/  LEA.HI.X.SX32 R21, R27, R2, 0x1, P6 ;  /* 0x000000021b157211 */ /* 0x000fc400030f0eff */
[CC--:B------:R-:W-:Y:S02]  /*5620*/  IADD3 R24, P6, R29.reuse, R3.reuse, RZ ;  /* 0x000000031d187210 */ /* 0x0c0fe40007fde0ff */
[----:B------:R-:W-:Y:S02]  /*5630*/  PRMT R27, R12, 0x7771, RZ ;  /* 0x000077710c1b7816 */ /* 0x000fe400000000ff */
[----:B------:R-:W-:Y:S01]  /*5640*/  LEA.HI.X.SX32 R25, R29, R2, 0x1, P6 ;  /* 0x000000021d197211 */ /* 0x000fe200030f0eff */
[C---:B------:R-:W-:Y:S01]  /*5650*/  IMAD R29, R0.reuse, 0x2, R29 ;  /* 0x00000002001d7824 */ /* 0x040fe200078e021d */
[----:B------:R-:W-:Y:S01]  /*5660*/  LOP3.LUT R17, R95, 0x10, RZ, 0xfc, !PT ;  /* 0x000000105f117812 */ /* 0x000fe200078efcff */
[----:B------:R3:W-:Y:S02]  /*5670*/  @P4 STG.E.U8 desc[UR12][R20.64], R27 ;  /* 0x0000001b14004986 */ /* 0x0007e4000c10110c */
[----:B------:R-:W-:Y:S01]  /*5680*/  IMAD R23, R0, 0x2, R29 ;  /* 0x0000000200177824 */ /* 0x000fe200078e021d */
[----:B--2---:R-:W-:Y:S01]  /*5690*/  IADD3 R18, P6, R29, R3, RZ ;  /* 0x000000031d127210 */ /* 0x004fe20007fde0ff */
[----:B------:R2:W-:Y:S01]  /*56a0*/  @P3 STG.E.U8 desc[UR12][R24.64], R31 ;  /* 0x0000001f18003986 */ /* 0x0005e2000c10110c */
[----:B------:R-:W-:-:S02]  /*56b0*/  ISETP.LT.AND P5, PT, R17, UR7, !P0 ;  /* 0x0000000711007c0c */ /* 0x000fc4000c7a1270 */
[-C--:B------:R-:W-:Y:S02]  /*56c0*/  LEA.HI.X.SX32 R19, R29, R2.reuse, 0x1, P6 ;  /* 0x000000021d137211 */ /* 0x080fe400030f0eff */
[----:B------:R-:W-:Y:S02]  /*56d0*/  LOP3.LUT R17, R95, 0x12, RZ, 0xfc, !PT ;  /* 0x000000125f117812 */ /* 0x000fe400078efcff */
[----:B------:R-:W-:Y:S01]  /*56e0*/  PRMT R33, R15, 0x7771, RZ ;  /* 0x000077710f217816 */ /* 0x000fe200000000ff */
[C---:B---3--:R-:W-:Y:S01]  /*56f0*/  IMAD R27, R0.reuse, 0x2, R23 ;  /* 0x00000002001b7824 */ /* 0x048fe200078e0217 */
[----:B------:R-:W-:Y:S01]  /*5700*/  IADD3 R20, P6, R23, R3, RZ ;  /* 0x0000000317147210 */ /* 0x000fe20007fde0ff */
[----:B------:R-:W-:Y:S01]  /*5710*/  @P2 STG.E.U8 desc[UR12][R18.64], R35 ;  /* 0x0000002312002986 */ /* 0x000fe2000c10110c */
[----:B------:R-:W-:Y:S01]  /*5720*/  ISETP.LT.AND P4, PT, R17, UR7, !P0 ;  /* 0x0000000711007c0c */ /* 0x000fe2000c781270 */
[----:B------:R-:W-:Y:S01]  /*5730*/  IMAD R29, R0, 0x2, R27 ;  /* 0x00000002001d7824 */ /* 0x000fe200078e021b */
[----:B------:R-:W-:-:S02]  /*5740*/  LEA.HI.X.SX32 R21, R23, R2, 0x1, P6 ;  /* 0x0000000217157211 */ /* 0x000fc400030f0eff */
[-C--:B------:R-:W-:Y:S02]  /*5750*/  IADD3 R22, P6, R27, R3.reuse, RZ ;  /* 0x000000031b167210 */ /* 0x080fe40007fde0ff */
[----:B------:R-:W-:Y:S01]  /*5760*/  LOP3.LUT R17, R95, 0x14, RZ, 0xfc, !PT ;  /* 0x000000145f117812 */ /* 0x000fe200078efcff */
[----:B------:R3:W-:Y:S01]  /*5770*/  @P1 STG.E.U8 desc[UR12][R20.64], R33 ;  /* 0x0000002114001986 */ /* 0x0007e2000c10110c */
[-C--:B------:R-:W-:Y:S02]  /*5780*/  LEA.HI.X.SX32 R23, R27, R2.reuse, 0x1, P6 ;  /* 0x000000021b177211 */ /* 0x080fe400030f0eff */
[----:B--2---:R-:W-:Y:S02]  /*5790*/  IADD3 R24, P6, R29, R3, RZ ;  /* 0x000000031d187210 */ /* 0x004fe40007fde0ff */
[----:B------:R-:W-:Y:S02]  /*57a0*/  ISETP.LT.AND P3, PT, R17, UR7, !P0 ;  /* 0x0000000711007c0c */ /* 0x000fe4000c761270 */
[----:B------:R-:W-:Y:S01]  /*57b0*/  LEA.HI.X.SX32 R25, R29, R2, 0x1, P6 ;  /* 0x000000021d197211 */ /* 0x000fe200030f0eff */
[----:B------:R-:W-:Y:S01]  /*57c0*/  IMAD R29, R0, 0x2, R29 ;  /* 0x00000002001d7824 */ /* 0x000fe200078e021d */
[----:B------:R-:W-:-:S02]  /*57d0*/  PRMT R31, R12, 0x7772, RZ ;  /* 0x000077720c1f7816 */ /* 0x000fc400000000ff */
[----:B------:R-:W-:Y:S01]  /*57e0*/  LOP3.LUT R17, R95, 0x16, RZ, 0xfc, !PT ;  /* 0x000000165f117812 */ /* 0x000fe200078efcff */
[----:B---3--:R-:W-:Y:S01]  /*57f0*/  IMAD R21, R0, 0x2, R29 ;  /* 0x0000000200157824 */ /* 0x008fe200078e021d */
[-C--:B------:R-:W-:Y:S01]  /*5800*/  IADD3 R18, P6, R29, R3.reuse, RZ ;  /* 0x000000031d127210 */ /* 0x080fe20007fde0ff */
[----:B------:R2:W-:Y:S01]  /*5810*/  @P5 STG.E.U8 desc[UR12][R22.64], R31 ;  /* 0x0000001f16005986 */ /* 0x0005e2000c10110c */
[----:B------:R-:W-:Y:S02]  /*5820*/  ISETP.LT.AND P2, PT, R17, UR7, !P0 ;  /* 0x0000000711007c0c */ /* 0x000fe4000c741270 */
[----:B------:R-:W-:Y:S02]  /*5830*/  PRMT R27, R13, 0x7772, RZ ;  /* 0x000077720d1b7816 */ /* 0x000fe400000000ff */
[----:B------:R-:W-:Y:S02]  /*5840*/  LEA.HI.X.SX32 R19, R29, R2, 0x1, P6 ;  /* 0x000000021d137211 */ /* 0x000fe400030f0eff */
[----:B------:R-:W-:Y:S01]  /*5850*/  LOP3.LUT R17, R95, 0x18, RZ, 0xfc, !PT ;  /* 0x000000185f117812 */ /* 0x000fe200078efcff */
[----:B------:R3:W-:Y:S01]  /*5860*/  @P4 STG.E.U8 desc[UR12][R24.64], R27 ;  /* 0x0000001b18004986 */ /* 0x0007e2000c10110c */
[----:B------:R-:W-:-:S02]  /*5870*/  IADD3 R20, P6, R21, R3, RZ ;  /* 0x0000000315147210 */ /* 0x000fc40007fde0ff */
[----:B------:R-:W-:Y:S01]  /*5880*/  ISETP.LT.AND P1, PT, R17, UR7, !P0 ;  /* 0x0000000711007c0c */ /* 0x000fe2000c721270 */
[C---:B--2---:R-:W-:Y:S01]  /*5890*/  IMAD R23, R0.reuse, 0x2, R21 ;  /* 0x0000000200177824 */ /* 0x044fe200078e0215 */
[-C--:B------:R-:W-:Y:S02]  /*58a0*/  LEA.HI.X.SX32 R21, R21, R2.reuse, 0x1, P6 ;  /* 0x0000000215157211 */ /* 0x080fe400030f0eff */
[----:B------:R-:W-:Y:S02]  /*58b0*/  LOP3.LUT R17, R95, 0x1a, RZ, 0xfc, !PT ;  /* 0x0000001a5f117812 */ /* 0x000fe400078efcff */
[----:B------:R-:W-:Y:S02]  /*58c0*/  IADD3 R22, P6, R23, R3, RZ ;  /* 0x0000000317167210 */ /* 0x000fe40007fde0ff */
[----:B------:R-:W-:Y:S01]  /*58d0*/  ISETP.LT.AND P5, PT, R17, UR7, !P0 ;  /* 0x0000000711007c0c */ /* 0x000fe2000c7a1270 */
[----:B---3--:R-:W-:Y:S01]  /*58e0*/  IMAD R27, R0, 0x2, R23 ;  /* 0x00000002001b7824 */ /* 0x008fe200078e0217 */
[----:B------:R-:W-:-:S02]  /*58f0*/  LEA.HI.X.SX32 R23, R23, R2, 0x1, P6 ;  /* 0x0000000217177211 */ /* 0x000fc400030f0eff */
[----:B------:R-:W-:Y:S02]  /*5900*/  PRMT R31, R14, 0x7772, RZ ;  /* 0x000077720e1f7816 */ /* 0x000fe400000000ff */
[----:B------:R-:W-:Y:S02]  /*5910*/  IADD3 R24, P6, R27, R3, RZ ;  /* 0x000000031b187210 */ /* 0x000fe40007fde0ff */
[----:B------:R-:W-:Y:S01]  /*5920*/  PRMT R29, R15, 0x7772, RZ ;  /* 0x000077720f1d7816 */ /* 0x000fe200000000ff */
[----:B------:R2:W-:Y:S01]  /*5930*/  @P3 STG.E.U8 desc[UR12][R18.64], R31 ;  /* 0x0000001f12003986 */ /* 0x0005e2000c10110c */
[----:B------:R-:W-:Y:S02]  /*5940*/  PRMT R33, R12, 0x7773, RZ ;  /* 0x000077730c217816 */ /* 0x000fe400000000ff */
[----:B------:R-:W-:Y:S01]  /*5950*/  LEA.HI.X.SX32 R25, R27, R2, 0x1, P6 ;  /* 0x000000021b197211 */ /* 0x000fe200030f0eff */
[----:B------:R-:W-:Y:S01]  /*5960*/  IMAD R27, R0, 0x2, R27 ;  /* 0x00000002001b7824 */ /* 0x000fe200078e021b */
[C---:B------:R-:W-:Y:S01]  /*5970*/  LOP3.LUT R12, R95.reuse, 0x22, RZ, 0xfc, !PT ;  /* 0x000000225f0c7812 */ /* 0x040fe200078efcff */
[----:B------:R3:W-:Y:S01]  /*5980*/  @P2 STG.E.U8 desc[UR12][R20.64], R29 ;  /* 0x0000001d14002986 */ /* 0x0007e2000c10110c */
[----:B------:R-:W-:-:S03]  /*5990*/  LOP3.LUT R17, R95, 0x1c, RZ, 0xfc, !PT ;  /* 0x0000001c5f117812 */ /* 0x000fc600078efcff */
[----:B------:R4:W-:Y:S01]  /*59a0*/  @P1 STG.E.U8 desc[UR12][R22.64], R33 ;  /* 0x0000002116001986 */ /* 0x0009e2000c10110c */
[----:B------:R-:W-:Y:S01]  /*59b0*/  ISETP.LT.AND P1, PT, R12, UR7, !P0 ;  /* 0x000000070c007c0c */ /* 0x000fe2000c721270 */
[C---:B--2---:R-:W-:Y:S01]  /*59c0*/  IMAD R19, R0.reuse, 0x2, R27 ;  /* 0x0000000200137824 */ /* 0x044fe200078e021b */
[----:B------:R-:W-:Y:S02]  /*59d0*/  PRMT R31, R13, 0x7773, RZ ;  /* 0x000077730d1f7816 */ /* 0x000fe400000000ff */
[----:B------:R-:W-:Y:S02]  /*59e0*/  LOP3.LUT R13, R95, 0x24, RZ, 0xfc, !PT ;  /* 0x000000245f0d7812 */ /* 0x000fe400078efcff */
[----:B------:R-:W-:Y:S01]  /*59f0*/  IADD3 R12, P6, R27, R3, RZ ;  /* 0x000000031b0c7210 */ /* 0x000fe20007fde0ff */
[----:B------:R0:W-:Y:S01]  /*5a00*/  @P5 STG.E.U8 desc[UR12][R24.64], R31 ;  /* 0x0000001f18005986 */ /* 0x0001e2000c10110c */
[----:B------:R-:W-:Y:S01]  /*5a10*/  ISETP.LT.AND P4, PT, R17, UR7, !P0 ;  /* 0x0000000711007c0c */ /* 0x000fe2000c781270 */
[----:B---3--:R-:W-:Y:S01]  /*5a20*/  IMAD R21, R0, 0x2, R19 ;  /* 0x0000000200157824 */ /* 0x008fe200078e0213 */
[----:B------:R-:W-:-:S02]  /*5a30*/  ISETP.LT.AND P5, PT, R13, UR7, !P0 ;  /* 0x000000070d007c0c */ /* 0x000fc4000c7a1270 */
[----:B------:R-:W-:Y:S01]  /*5a40*/  LOP3.LUT R17, R95, 0x1e, RZ, 0xfc, !PT ;  /* 0x0000001e5f117812 */ /* 0x000fe200078efcff */
[----:B----4-:R-:W-:Y:S01]  /*5a50*/  IMAD R23, R0, 0x2, R21 ;  /* 0x0000000200177824 */ /* 0x010fe200078e0215 */
[----:B------:R-:W-:Y:S02]  /*5a60*/  PRMT R29, R14, 0x7773, RZ ;  /* 0x000077730e1d7816 */ /* 0x000fe400000000ff */
[----:B------:R-:W-:Y:S02]  /*5a70*/  LEA.HI.X.SX32 R13, R27, R2, 0x1, P6 ;  /* 0x000000021b0d7211 */ /* 0x000fe400030f0eff */
[----:B------:R-:W-:Y:S02]  /*5a80*/  IADD3 R14, P6, R19, R3, RZ ;  /* 0x00000003130e7210 */ /* 0x000fe40007fde0ff */
[----:B------:R-:W-:Y:S01]  /*5a90*/  ISETP.LT.AND P3, PT, R17, UR7, !P0 ;  /* 0x0000000711007c0c */ /* 0x000fe2000c761270 */
[----:B------:R2:W-:Y:S01]  /*5aa0*/  @P4 STG.E.U8 desc[UR12][R12.64], R29 ;  /* 0x0000001d0c004986 */ /* 0x0005e2000c10110c */
[----:B------:R-:W-:-:S02]  /*5ab0*/  PRMT R27, R15, 0x7773, RZ ;  /* 0x000077730f1b7816 */ /* 0x000fc400000000ff */
[----:B------:R-:W-:Y:S02]  /*5ac0*/  LOP3.LUT R17, R95, 0x20, RZ, 0xfc, !PT ;  /* 0x000000205f117812 */ /* 0x000fe400078efcff */
[-C--:B------:R-:W-:Y:S02]  /*5ad0*/  LEA.HI.X.SX32 R15, R19, R2.reuse, 0x1, P6 ;  /* 0x00000002130f7211 */ /* 0x080fe400030f0eff */
[-C--:B------:R-:W-:Y:S02]  /*5ae0*/  IADD3 R18, P6, R21, R3.reuse, RZ ;  /* 0x0000000315127210 */ /* 0x080fe40007fde0ff */
[----:B------:R-:W-:Y:S02]  /*5af0*/  ISETP.LT.AND P2, PT, R17, UR7, !P0 ;  /* 0x0000000711007c0c */ /* 0x000fe4000c741270 */
[----:B------:R-:W-:Y:S01]  /*5b00*/  LEA.HI.X.SX32 R19, R21, R2, 0x1, P6 ;  /* 0x0000000215137211 */ /* 0x000fe200030f0eff */
[----:B------:R3:W-:Y:S01]  /*5b10*/  @P3 STG.E.U8 desc[UR12][R14.64], R27 ;  /* 0x0000001b0e003986 */ /* 0x0007e2000c10110c */
[----:B------:R-:W-:-:S02]  /*5b20*/  IADD3 R20, P6, R23, R3, RZ ;  /* 0x0000000317147210 */ /* 0x000fc40007fde0ff */
[----:B0-----:R-:W-:Y:S02]  /*5b30*/  PRMT R25, R8, 0x7770, RZ ;  /* 0x0000777008197816 */ /* 0x001fe400000000ff */
[----:B------:R-:W-:Y:S01]  /*5b40*/  LEA.HI.X.SX32 R21, R23, R2, 0x1, P6 ;  /* 0x0000000217157211 */ /* 0x000fe200030f0eff */
[C---:B------:R-:W-:Y:S01]  /*5b50*/  IMAD R23, R0.reuse, 0x2, R23 ;  /* 0x0000000200177824 */ /* 0x040fe200078e0217 */
[----:B------:R-:W-:Y:S02]  /*5b60*/  PRMT R31, R9, 0x7770, RZ ;  /* 0x00007770091f7816 */ /* 0x000fe400000000ff */
[C---:B--2---:R-:W-:Y:S01]  /*5b70*/  LOP3.LUT R13, R95.reuse, 0x2c, RZ, 0xfc, !PT ;  /* 0x0000002c5f0d7812 */ /* 0x044fe200078efcff */
[----:B------:R0:W-:Y:S01]  /*5b80*/  @P2 STG.E.U8 desc[UR12][R18.64], R25 ;  /* 0x0000001912002986 */ /* 0x0001e2000c10110c */
[----:B------:R-:W-:Y:S01]  /*5b90*/  LOP3.LUT R17, R95, 0x26, RZ, 0xfc, !PT ;  /* 0x000000265f117812 */ /* 0x000fe200078efcff */
[----:B---3--:R-:W-:Y:S01]  /*5ba0*/  IMAD R15, R0, 0x2, R23 ;  /* 0x00000002000f7824 */ /* 0x008fe200078e0217 */
[----:B------:R-:W-:Y:S01]  /*5bb0*/  IADD3 R12, P6, R23, R3, RZ ;  /* 0x00000003170c7210 */ /* 0x000fe20007fde0ff */
[----:B------:R2:W-:Y:S01]  /*5bc0*/  @P1 STG.E.U8 desc[UR12][R20.64], R31 ;  /* 0x0000001f14001986 */ /* 0x0005e2000c10110c */
[----:B------:R-:W-:-:S02]  /*5bd0*/  ISETP.LT.AND P1, PT, R13, UR7, !P0 ;  /* 0x000000070d007c0c */ /* 0x000fc4000c721270 */
[----:B------:R-:W-:Y:S02]  /*5be0*/  ISETP.LT.AND P4, PT, R17, UR7, !P0 ;  /* 0x0000000711007c0c */ /* 0x000fe4000c781270 */
[-C--:B------:R-:W-:Y:S02]  /*5bf0*/  LEA.HI.X.SX32 R13, R23, R2.reuse, 0x1, P6 ;  /* 0x00000002170d7211 */ /* 0x080fe400030f0eff */
[----:B------:R-:W-:Y:S01]  /*5c00*/  LOP3.LUT R17, R95, 0x28, RZ, 0xfc, !PT ;  /* 0x000000285f117812 */ /* 0x000fe200078efcff */
[C---:B0-----:R-:W-:Y:S01]  /*5c10*/  IMAD R19, R0.reuse, 0x2, R15 ;  /* 0x0000000200137824 */ /* 0x041fe200078e020f */
[----:B------:R-:W-:Y:S02]  /*5c20*/  IADD3 R14, P6, R15, R3, RZ ;  /* 0x000000030f0e7210 */ /* 0x000fe40007fde0ff */
[----:B------:R-:W-:Y:S01]  /*5c30*/  ISETP.LT.AND P3, PT, R17, UR7, !P0 ;  /* 0x0000000711007c0c */ /* 0x000fe2000c761270 */
[----:B------:R-:W-:Y:S01]  /*5c40*/  IMAD R23, R0, 0x2, R19 ;  /* 0x0000000200177824 */ /* 0x000fe200078e0213 */
[----:B------:R-:W-:-:S02]  /*5c50*/  LEA.HI.X.SX32 R15, R15, R2, 0x1, P6 ;  /* 0x000000020f0f7211 */ /* 0x000fc400030f0eff */
[----:B------:R-:W-:Y:S02]  /*5c60*/  LOP3.LUT R17, R95, 0x2a, RZ, 0xfc, !PT ;  /* 0x0000002a5f117812 */ /* 0x000fe400078efcff */
[-C--:B------:R-:W-:Y:S02]  /*5c70*/  IADD3 R18, P6, R19, R3.reuse, RZ ;  /* 0x0000000313127210 */ /* 0x080fe40007fde0ff */
[----:B------:R-:W-:Y:S02]  /*5c80*/  ISETP.LT.AND P2, PT, R17, UR7, !P0 ;  /* 0x0000000711007c0c */ /* 0x000fe4000c741270 */
[----:B------:R-:W-:Y:S02]  /*5c90*/  LEA.HI.X.SX32 R19, R19, R2, 0x1, P6 ;  /* 0x0000000213137211 */ /* 0x000fe400030f0eff */
[----:B--2---:R-:W-:Y:S02]  /*5ca0*/  IADD3 R20, P6, R23, R3, RZ ;  /* 0x0000000317147210 */ /* 0x004fe40007fde0ff */
[----:B------:R-:W-:-:S02]  /*5cb0*/  PRMT R25, R10, 0x7770, RZ ;  /* 0x000077700a197816 */ /* 0x000fc400000000ff */
[----:B------:R-:W-:Y:S02]  /*5cc0*/  PRMT R29, R11, 0x7770, RZ ;  /* 0x000077700b1d7816 */ /* 0x000fe400000000ff */
[----:B------:R-:W-:Y:S01]  /*5cd0*/  LEA.HI.X.SX32 R21, R23, R2, 0x1, P6 ;  /* 0x0000000217157211 */ /* 0x000fe200030f0eff */
[----:B------:R-:W-:Y:S01]  /*5ce0*/  IMAD R23, R0, 0x2, R23 ;  /* 0x0000000200177824 */ /* 0x000fe200078e0217 */
[----:B------:R0:W-:Y:S01]  /*5cf0*/  @P5 STG.E.U8 desc[UR12][R12.64], R25 ;  /* 0x000000190c005986 */ /* 0x0001e2000c10110c */
[----:B------:R-:W-:Y:S02]  /*5d00*/  PRMT R27, R8, 0x7771, RZ ;  /* 0x00007771081b7816 */ /* 0x000fe400000000ff */
[----:B------:R-:W-:Y:S01]  /*5d10*/  LOP3.LUT R17, R95, 0x2e, RZ, 0xfc, !PT ;  /* 0x0000002e5f117812 */ /* 0x000fe200078efcff */
[----:B------:R2:W-:Y:S03]  /*5d20*/  @P4 STG.E.U8 desc[UR12][R14.64], R29 ;  /* 0x0000001d0e004986 */ /* 0x0005e6000c10110c */
[----:B------:R-:W-:Y:S01]  /*5d30*/  ISETP.LT.AND P5, PT, R17, UR7, !P0 ;  /* 0x0000000711007c0c */ /* 0x000fe2000c7a1270 */
[----:B------:R3:W-:Y:S01]  /*5d40*/  @P3 STG.E.U8 desc[UR12][R18.64], R27 ;  /* 0x0000001b12003986 */ /* 0x0007e2000c10110c */
[----:B------:R-:W-:-:S02]  /*5d50*/  LOP3.LUT R17, R95, 0x30, RZ, 0xfc, !PT ;  /* 0x000000305f117812 */ /* 0x000fc400078efcff */
[----:B0-----:R-:W-:Y:S02]  /*5d60*/  PRMT R25, R9, 0x7771, RZ ;  /* 0x0000777109197816 */ /* 0x001fe400000000ff */
[----:B------:R-:W-:Y:S02]  /*5d70*/  LOP3.LUT R13, R95, 0x34, RZ, 0xfc, !PT ;  /* 0x000000345f0d7812 */ /* 0x000fe400078efcff */
[-C--:B------:R-:W-:Y:S01]  /*5d80*/  IADD3 R12, P6, R23, R3.reuse, RZ ;  /* 0x00000003170c7210 */ /* 0x080fe20007fde0ff */
[C---:B--2---:R-:W-:Y:S01]  /*5d90*/  IMAD R15, R0.reuse, 0x2, R23 ;  /* 0x00000002000f7824 */ /* 0x044fe200078e0217 */
[----:B------:R0:W-:Y:S01]  /*5da0*/  @P2 STG.E.U8 desc[UR12][R20.64], R25 ;  /* 0x0000001914002986 */ /* 0x0001e2000c10110c */
[----:B------:R-:W-:Y:S02]  /*5db0*/  ISETP.LT.AND P2, PT, R13, UR7, !P0 ;  /* 0x000000070d007c0c */ /* 0x000fe4000c741270 */
[----:B------:R-:W-:Y:S01]  /*5dc0*/  LEA.HI.X.SX32 R13, R23, R2, 0x1, P6 ;  /* 0x00000002170d7211 */ /* 0x000fe200030f0eff */
[----:B---3--:R-:W-:Y:S01]  /*5dd0*/  IMAD R19, R0, 0x2, R15 ;  /* 0x0000000200137824 */ /* 0x008fe200078e020f */
[----:B------:R-:W-:-:S02]  /*5de0*/  IADD3 R14, P6, R15, R3, RZ ;  /* 0x000000030f0e7210 */ /* 0x000fc40007fde0ff */
[----:B------:R-:W-:Y:S01]  /*5df0*/  ISETP.LT.AND P4, PT, R17, UR7, !P0 ;  /* 0x0000000711007c0c */ /* 0x000fe2000c781270 */
[----:B------:R-:W-:Y:S01]  /*5e00*/  IMAD R23, R0, 0x2, R19 ;  /* 0x0000000200177824 */ /* 0x000fe200078e0213 */
[-C--:B------:R-:W-:Y:S02]  /*5e10*/  LEA.HI.X.SX32 R15, R15, R2.reuse, 0x1, P6 ;  /* 0x000000020f0f7211 */ /* 0x080fe400030f0eff */
[----:B------:R-:W-:Y:S02]  /*5e20*/  LOP3.LUT R17, R95, 0x32, RZ, 0xfc, !PT ;  /* 0x000000325f117812 */ /* 0x000fe400078efcff */
[----:B------:R-:W-:Y:S02]  /*5e30*/  IADD3 R18, P6, R19, R3, RZ ;  /* 0x0000000313127210 */ /* 0x000fe40007fde0ff */
[----:B------:R-:W-:Y:S02]  /*5e40*/  ISETP.LT.AND P3, PT, R17, UR7, !P0 ;  /* 0x0000000711007c0c */ /* 0x000fe4000c761270 */
[----:B------:R-:W-:-:S02]  /*5e50*/  LEA.HI.X.SX32 R19, R19, R2, 0x1, P6 ;  /* 0x0000000213137211 */ /* 0x000fc400030f0eff */
[----:B0-----:R-:W-:Y:S02]  /*5e60*/  IADD3 R20, P6, R23, R3, RZ ;  /* 0x0000000317147210 */ /* 0x001fe40007fde0ff */
[----:B------:R-:W-:Y:S02]  /*5e70*/  PRMT R27, R10, 0x7771, RZ ;  /* 0x000077710a1b7816 */ /* 0x000fe400000000ff */
        /* <DEDUP_REMOVED lines=29> */
[----:B------:R-:W-:Y:S01]  /*6050*/  PRMT R27, R8, 0x7773, RZ ;  /* 0x00007773081b7816 */ /* 0x000fe200000000ff */
[----:B------:R0:W-:Y:S01]  /*6060*/  @P2 STG.E.U8 desc[UR12][R12.64], R25 ;  /* 0x000000190c002986 */ /* 0x0001e2000c10110c */
[----:B------:R-:W-:Y:S02]  /*6070*/  LOP3.LUT R17, R95, 0x3e, RZ, 0xfc, !PT ;  /* 0x0000003e5f117812 */ /* 0x000fe400078efcff */
[----:B------:R-:W-:Y:S01]  /*6080*/  LEA.HI.X.SX32 R21, R23, R2, 0x1, P6 ;  /* 0x0000000217157211 */ /* 0x000fe200030f0eff */
[----:B------:R-:W-:Y:S01]  /*6090*/  IMAD R23, R0, 0x2, R23 ;  /* 0x0000000200177824 */ /* 0x000fe200078e0217 */
[----:B------:R-:W-:Y:S01]  /*60a0*/  LOP3.LUT R8, R95, 0x42, RZ, 0xfc, !PT ;  /* 0x000000425f087812 */ /* 0x000fe200078efcff */
[----:B------:R2:W-:Y:S01]  /*60b0*/  @P1 STG.E.U8 desc[UR12][R14.64], R29 ;  /* 0x0000001d0e001986 */ /* 0x0005e2000c10110c */
[----:B------:R-:W-:-:S02]  /*60c0*/  ISETP.LT.AND P2, PT, R17, UR7, !P0 ;  /* 0x0000000711007c0c */ /* 0x000fc4000c741270 */
[----:B------:R-:W-:Y:S01]  /*60d0*/  LOP3.LUT R17, R95, 0x40, RZ, 0xfc, !PT ;  /* 0x000000405f117812 */ /* 0x000fe200078efcff */
[----:B------:R3:W-:Y:S01]  /*60e0*/  @P5 STG.E.U8 desc[UR12][R18.64], R27 ;  /* 0x0000001b12005986 */ /* 0x0007e2000c10110c */
[----:B------:R-:W-:Y:S01]  /*60f0*/  ISETP.LT.AND P5, PT, R8, UR7, !P0 ;  /* 0x0000000708007c0c */ /* 0x000fe2000c7a1270 */
[C---:B0-----:R-:W-:Y:S01]  /*6100*/  IMAD R13, R0.reuse, 0x2, R23 ;  /* 0x00000002000d7824 */ /* 0x041fe200078e0217 */
[----:B------:R-:W-:Y:S02]  /*6110*/  PRMT R25, R9, 0x7773, RZ ;  /* 0x0000777309197816 */ /* 0x000fe400000000ff */
[----:B------:R-:W-:Y:S02]  /*6120*/  LOP3.LUT R9, R95, 0x44, RZ, 0xfc, !PT ;  /* 0x000000445f097812 */ /* 0x000fe400078efcff */
[----:B------:R-:W-:Y:S01]  /*6130*/  IADD3 R8, P6, R23, R3, RZ ;  /* 0x0000000317087210 */ /* 0x000fe20007fde0ff */
[----:B------:R1:W-:Y:S01]  /*6140*/  @P4 STG.E.U8 desc[UR12][R20.64], R25 ;  /* 0x0000001914004986 */ /* 0x0003e2000c10110c */
[----:B------:R-:W-:Y:S01]  /*6150*/  ISETP.LT.AND P1, PT, R17, UR7, !P0 ;  /* 0x0000000711007c0c */ /* 0x000fe2000c721270 */
[----:B--2---:R-:W-:Y:S01]  /*6160*/  IMAD R15, R0, 0x2, R13 ;  /* 0x00000002000f7824 */ /* 0x004fe200078e020d */
[----:B------:R-:W-:-:S02]  /*6170*/  ISETP.LT.AND P4, PT, R9, UR7, !P0 ;  /* 0x0000000709007c0c */ /* 0x000fc4000c781270 */
[----:B------:R-:W-:Y:S02]  /*6180*/  PRMT R17, R10, 0x7773, RZ ;  /* 0x000077730a117816 */ /* 0x000fe400000000ff */
[-C--:B------:R-:W-:Y:S02]  /*6190*/  LEA.HI.X.SX32 R9, R23, R2.reuse, 0x1, P6 ;  /* 0x0000000217097211 */ /* 0x080fe400030f0eff */
[----:B------:R-:W-:Y:S02]  /*61a0*/  IADD3 R10, P6, R13, R3, RZ ;  /* 0x000000030d0a7210 */ /* 0x000fe40007fde0ff */
[----:B------:R-:W-:Y:S01]  /*61b0*/  LOP3.LUT R12, R95, 0x46, RZ, 0xfc, !PT ;  /* 0x000000465f0c7812 */ /* 0x000fe200078efcff */
[----:B------:R0:W-:Y:S01]  /*61c0*/  @P3 STG.E.U8 desc[UR12][R8.64], R17 ;  /* 0x0000001108003986 */ /* 0x0001e2000c10110c */
[----:B---3--:R-:W-:Y:S02]  /*61d0*/  PRMT R19, R11, 0x7773, RZ ;  /* 0x000077730b137816 */ /* 0x008fe400000000ff */
[----:B------:R-:W-:-:S02]  /*61e0*/  LEA.HI.X.SX32 R11, R13, R2, 0x1, P6 ;  /* 0x000000020d0b7211 */ /* 0x000fc400030f0eff */
[----:B------:R-:W-:Y:S02]  /*61f0*/  ISETP.LT.AND P3, PT, R12, UR7, !P0 ;  /* 0x000000070c007c0c */ /* 0x000fe4000c761270 */
[-C--:B------:R-:W-:Y:S01]  /*6200*/  IADD3 R12, P6, R15, R3.reuse, RZ ;  /* 0x000000030f0c7210 */ /* 0x080fe20007fde0ff */
[----:B------:R2:W-:Y:S01]  /*6210*/  @P2 STG.E.U8 desc[UR12][R10.64], R19 ;  /* 0x000000130a002986 */ /* 0x0005e2000c10110c */
[----:B------:R-:W-:Y:S02]  /*6220*/  LOP3.LUT R14, R95, 0x48, RZ, 0xfc, !PT ;  /* 0x000000485f0e7812 */ /* 0x000fe400078efcff */
[----:B------:R-:W-:Y:S01]  /*6230*/  LEA.HI.X.SX32 R13, R15, R2, 0x1, P6 ;  /* 0x000000020f0d7211 */ /* 0x000fe200030f0eff */
[----:B------:R-:W-:Y:S01]  /*6240*/  IMAD R15, R0, 0x2, R15 ;  /* 0x00000002000f7824 */ /* 0x000fe200078e020f */
[----:B-1----:R-:W-:Y:S02]  /*6250*/  PRMT R21, R4, 0x7770, RZ ;  /* 0x0000777004157816 */ /* 0x002fe400000000ff */
[----:B------:R-:W-:Y:S01]  /*6260*/  ISETP.LT.AND P2, PT, R14, UR7, !P0 ;  /* 0x000000070e007c0c */ /* 0x000fe2000c741270 */
[----:B0-----:R-:W-:Y:S01]  /*6270*/  IMAD R17, R0, 0x2, R15 ;  /* 0x0000000200117824 */ /* 0x001fe200078e020f */
[----:B------:R-:W-:Y:S01]  /*6280*/  IADD3 R8, P6, R15, R3, RZ ;  /* 0x000000030f087210 */ /* 0x000fe20007fde0ff */
[----:B------:R0:W-:Y:S01]  /*6290*/  @P1 STG.E.U8 desc[UR12][R12.64], R21 ;  /* 0x000000150c001986 */ /* 0x0001e2000c10110c */
[----:B------:R-:W-:-:S02]  /*62a0*/  LOP3.LUT R14, R95, 0x4a, RZ, 0xfc, !PT ;  /* 0x0000004a5f0e7812 */ /* 0x000fc400078efcff */
[----:B------:R-:W-:Y:S01]  /*62b0*/  LEA.HI.X.SX32 R9, R15, R2, 0x1, P6 ;  /* 0x000000020f097211 */ /* 0x000fe200030f0eff */
[----:B------:R-:W-:Y:S01]  /*62c0*/  IMAD R15, R0, 0x2, R17 ;  /* 0x00000002000f7824 */ /* 0x000fe200078e0211 */
[----:B------:R-:W-:Y:S02]  /*62d0*/  PRMT R23, R5, 0x7770, RZ ;  /* 0x0000777005177816 */ /* 0x000fe400000000ff */
[----:B------:R-:W-:Y:S01]  /*62e0*/  ISETP.LT.AND P1, PT, R14, UR7, !P0 ;  /* 0x000000070e007c0c */ /* 0x000fe2000c721270 */
[----:B--2---:R-:W-:Y:S01]  /*62f0*/  IMAD R19, R0, 0x2, R15 ;  /* 0x0000000200137824 */ /* 0x004fe200078e020f */
[----:B------:R-:W-:Y:S01]  /*6300*/  IADD3 R10, P6, R17, R3, RZ ;  /* 0x00000003110a7210 */ /* 0x000fe20007fde0ff */
[----:B------:R1:W-:Y:S01]  /*6310*/  @P5 STG.E.U8 desc[UR12][R8.64], R23 ;  /* 0x0000001708005986 */ /* 0x0003e2000c10110c */
[----:B------:R-:W-:Y:S02]  /*6320*/  LOP3.LUT R14, R95, 0x4c, RZ, 0xfc, !PT ;  /* 0x0000004c5f0e7812 */ /* 0x000fe400078efcff */
[----:B------:R-:W-:-:S02]  /*6330*/  PRMT R25, R6, 0x7770, RZ ;  /* 0x0000777006197816 */ /* 0x000fc400000000ff */
[-C--:B------:R-:W-:Y:S02]  /*6340*/  LEA.HI.X.SX32 R11, R17, R2.reuse, 0x1, P6 ;  /* 0x00000002110b7211 */ /* 0x080fe400030f0eff */
[----:B------:R-:W-:Y:S02]  /*6350*/  ISETP.LT.AND P5, PT, R14, UR7, !P0 ;  /* 0x000000070e007c0c */ /* 0x000fe4000c7a1270 */
[----:B0-----:R-:W-:Y:S01]  /*6360*/  IADD3 R12, P6, R15, R3, RZ ;  /* 0x000000030f0c7210 */ /* 0x001fe20007fde0ff */
[----:B------:R0:W-:Y:S01]  /*6370*/  @P4 STG.E.U8 desc[UR12][R10.64], R25 ;  /* 0x000000190a004986 */ /* 0x0001e2000c10110c */
[----:B------:R-:W-:Y:S02]  /*6380*/  LOP3.LUT R14, R95, 0x4e, RZ, 0xfc, !PT ;  /* 0x0000004e5f0e7812 */ /* 0x000fe400078efcff */
[----:B------:R-:W-:Y:S02]  /*6390*/  LEA.HI.X.SX32 R13, R15, R2, 0x1, P6 ;  /* 0x000000020f0d7211 */ /* 0x000fe400030f0eff */
[----:B------:R-:W-:-:S02]  /*63a0*/  ISETP.LT.AND P4, PT, R14, UR7, !P0 ;  /* 0x000000070e007c0c */ /* 0x000fc4000c781270 */
[-C--:B------:R-:W-:Y:S02]  /*63b0*/  IADD3 R14, P6, R19, R3.reuse, RZ ;  /* 0x00000003130e7210 */ /* 0x080fe40007fde0ff */
[----:B------:R-:W-:Y:S02]  /*63c0*/  PRMT R21, R7, 0x7770, RZ ;  /* 0x0000777007157816 */ /* 0x000fe400000000ff */
[----:B------:R-:W-:Y:S01]  /*63d0*/  LEA.HI.X.SX32 R15, R19, R2, 0x1, P6 ;  /* 0x00000002130f7211 */ /* 0x000fe200030f0eff */
[----:B------:R-:W-:Y:S01]  /*63e0*/  IMAD R19, R0, 0x2, R19 ;  /* 0x0000000200137824 */ /* 0x000fe200078e0213 */
[----:B-1----:R-:W-:Y:S01]  /*63f0*/  PRMT R23, R4, 0x7771, RZ ;  /* 0x0000777104177816 */ /* 0x002fe200000000ff */
[----:B------:R1:W-:Y:S01]  /*6400*/  @P3 STG.E.U8 desc[UR12][R12.64], R21 ;  /* 0x000000150c003986 */ /* 0x0003e2000c10110c */
[----:B------:R-:W-:Y:S01]  /*6410*/  LOP3.LUT R9, R95, 0x52, RZ, 0xfc, !PT ;  /* 0x000000525f097812 */ /* 0x000fe200078efcff */
[----:B0-----:R-:W-:Y:S01]  /*6420*/  IMAD R11, R0, 0x2, R19 ;  /* 0x00000002000b7824 */ /* 0x001fe200078e0213 */
[----:B------:R-:W-:Y:S01]  /*6430*/  IADD3 R8, P6, R19, R3, RZ ;  /* 0x0000000313087210 */ /* 0x000fe20007fde0ff */
[----:B------:R0:W-:Y:S01]  /*6440*/  @P2 STG.E.U8 desc[UR12][R14.64], R23 ;  /* 0x000000170e002986 */ /* 0x0001e2000c10110c */
[----:B------:R-:W-:-:S02]  /*6450*/  ISETP.LT.AND P2, PT, R9, UR7, !P0 ;  /* 0x0000000709007c0c */ /* 0x000fc4000c741270 */
[-C--:B------:R-:W-:Y:S02]  /*6460*/  LEA.HI.X.SX32 R9, R19, R2.reuse, 0x1, P6 ;  /* 0x0000000213097211 */ /* 0x080fe400030f0eff */
[-C--:B------:R-:W-:Y:S02]  /*6470*/  IADD3 R10, P6, R11, R3.reuse, RZ ;  /* 0x000000030b0a7210 */ /* 0x080fe40007fde0ff */
[----:B------:R-:W-:Y:S01]  /*6480*/  PRMT R25, R6, 0x7771, RZ ;  /* 0x0000777106197816 */ /* 0x000fe200000000ff */
[C---:B-1----:R-:W-:Y:S01]  /*6490*/  IMAD R13, R0.reuse, 0x2, R11 ;  /* 0x00000002000d7824 */ /* 0x042fe200078e020b */
[----:B------:R-:W-:Y:S02]  /*64a0*/  PRMT R21, R5, 0x7771, RZ ;  /* 0x0000777105157816 */ /* 0x000fe400000000ff */
[----:B------:R-:W-:Y:S01]  /*64b0*/  LEA.HI.X.SX32 R11, R11, R2, 0x1, P6 ;  /* 0x000000020b0b7211 */ /* 0x000fe200030f0eff */
[----:B------:R-:W-:Y:S01]  /*64c0*/  IMAD R19, R0, 0x2, R13 ;  /* 0x0000000200137824 */ /* 0x000fe200078e020d */
[----:B------:R-:W-:Y:S01]  /*64d0*/  IADD3 R12, P6, R13, R3, RZ ;  /* 0x000000030d0c7210 */ /* 0x000fe20007fde0ff */
[----:B------:R1:W-:Y:S01]  /*64e0*/  @P1 STG.E.U8 desc[UR12][R8.64], R21 ;  /* 0x0000001508001986 */ /* 0x0003e2000c10110c */
[----:B0-----:R-:W-:-:S02]  /*64f0*/  LOP3.LUT R14, R95, 0x56, RZ, 0xfc, !PT ;  /* 0x000000565f0e7812 */ /* 0x001fc400078efcff */
[-C--:B------:R-:W-:Y:S01]  /*6500*/  LEA.HI.X.SX32 R13, R13, R2.reuse, 0x1, P6 ;  /* 0x000000020d0d7211 */ /* 0x080fe200030f0eff */
[----:B------:R0:W-:Y:S01]  /*6510*/  @P5 STG.E.U8 desc[UR12][R10.64], R25 ;  /* 0x000000190a005986 */ /* 0x0001e2000c10110c */
[----:B------:R-:W-:Y:S02]  /*6520*/  ISETP.LT.AND P5, PT, R14, UR7, !P0 ;  /* 0x000000070e007c0c */ /* 0x000fe4000c7a1270 */
[----:B------:R-:W-:Y:S02]  /*6530*/  LOP3.LUT R17, R95, 0x50, RZ, 0xfc, !PT ;  /* 0x000000505f117812 */ /* 0x000fe400078efcff */
[----:B------:R-:W-:Y:S02]  /*6540*/  IADD3 R14, P6, R19, R3, RZ ;  /* 0x00000003130e7210 */ /* 0x000fe40007fde0ff */
[----:B------:R-:W-:Y:S02]  /*6550*/  ISETP.LT.AND P3, PT, R17, UR7, !P0 ;  /* 0x0000000711007c0c */ /* 0x000fe4000c761270 */
[----:B------:R-:W-:Y:S01]  /*6560*/  LEA.HI.X.SX32 R15, R19, R2, 0x1, P6 ;  /* 0x00000002130f7211 */ /* 0x000fe200030f0eff */
[----:B------:R-:W-:Y:S01]  /*6570*/  IMAD R19, R0, 0x2, R19 ;  /* 0x0000000200137824 */ /* 0x000fe200078e0213 */
[----:B------:R-:W-:-:S02]  /*6580*/  PRMT R23, R7, 0x7771, RZ ;  /* 0x0000777107177816 */ /* 0x000fc400000000ff */
[----:B-1----:R-:W-:Y:S01]  /*6590*/  PRMT R21, R4, 0x7772, RZ ;  /* 0x0000777204157816 */ /* 0x002fe200000000ff */
[C---:B------:R-:W-:Y:S01]  /*65a0*/  IMAD R9, R0.reuse, 0x2, R19 ;  /* 0x0000000200097824 */ /* 0x040fe200078e0213 */
[----:B------:R-:W-:Y:S01]  /*65b0*/  IADD3 R18, P6, R19, R3, RZ ;  /* 0x0000000313127210 */ /* 0x000fe20007fde0ff */
[----:B------:R1:W-:Y:S01]  /*65c0*/  @P4 STG.E.U8 desc[UR12][R12.64], R23 ;  /* 0x000000170c004986 */ /* 0x0003e2000c10110c */
[----:B------:R-:W-:Y:S01]  /*65d0*/  LOP3.LUT R8, R95, 0x5a, RZ, 0xfc, !PT ;  /* 0x0000005a5f087812 */ /* 0x000fe200078efcff */
[----:B0-----:R-:W-:Y:S01]  /*65e0*/  IMAD R11, R0, 0x2, R9 ;  /* 0x00000002000b7824 */ /* 0x001fe200078e0209 */
[----:B------:R-:W-:Y:S01]  /*65f0*/  LEA.HI.X.SX32 R19, R19, R2, 0x1, P6 ;  /* 0x0000000213137211 */ /* 0x000fe200030f0eff */
[----:B------:R0:W-:Y:S01]  /*6600*/  @P3 STG.E.U8 desc[UR12][R14.64], R21 ;  /* 0x000000150e003986 */ /* 0x0001e2000c10110c */
[----:B------:R-:W-:Y:S02]  /*6610*/  LOP3.LUT R17, R95, 0x54, RZ, 0xfc, !PT ;  /* 0x000000545f117812 */ /* 0x000fe400078efcff */
[----:B------:R-:W-:-:S02]  /*6620*/  ISETP.LT.AND P3, PT, R8, UR7, !P0 ;  /* 0x0000000708007c0c */ /* 0x000fc4000c761270 */
[----:B------:R-:W-:Y:S02]  /*6630*/  PRMT R27, R5, 0x7772, RZ ;  /* 0x00007772051b7816 */ /* 0x000fe400000000ff */
[----:B------:R-:W-:Y:S02]  /*6640*/  ISETP.LT.AND P1, PT, R17, UR7, !P0 ;  /* 0x0000000711007c0c */ /* 0x000fe4000c721270 */
[-C--:B-1----:R-:W-:Y:S01]  /*6650*/  IADD3 R12, P6, R9, R3.reuse, RZ ;  /* 0x00000003090c7210 */ /* 0x082fe20007fde0ff */
[----:B------:R1:W-:Y:S01]  /*6660*/  @P2 STG.E.U8 desc[UR12][R18.64], R27 ;  /* 0x0000001b12002986 */ /* 0x0003e2000c10110c */
[----:B------:R-:W-:Y:S01]  /*6670*/  LOP3.LUT R8, R95, 0x5c, RZ, 0xfc, !PT ;  /* 0x0000005c5f087812 */ /* 0x000fe200078efcff */
[----:B0-----:R-:W-:Y:S01]  /*6680*/  IMAD R21, R0, 0x2, R11 ;  /* 0x0000000200157824 */ /* 0x001fe200078e020b */
[----:B------:R-:W-:Y:S02]  /*6690*/  LEA.HI.X.SX32 R13, R9, R2, 0x1, P6 ;  /* 0x00000002090d7211 */ /* 0x000fe400030f0eff */
[----:B------:R-:W-:-:S02]  /*66a0*/  IADD3 R14, P6, R11, R3, RZ ;  /* 0x000000030b0e7210 */ /* 0x000fc40007fde0ff */
[----:B------:R-:W-:Y:S02]  /*66b0*/  LOP3.LUT R17, R95, 0x58, RZ, 0xfc, !PT ;  /* 0x000000585f117812 */ /* 0x000fe400078efcff */
[----:B------:R-:W-:Y:S02]  /*66c0*/  ISETP.LT.AND P2, PT, R8, UR7, !P0 ;  /* 0x0000000708007c0c */ /* 0x000fe4000c741270 */
[----:B------:R-:W-:Y:S01]  /*66d0*/  LEA.HI.X.SX32 R15, R11, R2, 0x1, P6 ;  /* 0x000000020b0f7211 */ /* 0x000fe200030f0eff */
[----:B-1----:R-:W-:Y:S01]  /*66e0*/  IMAD R19, R0, 0x2, R21 ;  /* 0x0000000200137824 */ /* 0x002fe200078e0215 */
[----:B------:R-:W0:Y:S01]  /*66f0*/  LDS.128 R8, [R16] ;  /* 0x0000000010087984 */ /* 0x000e220000000c00 */
[----:B------:R-:W-:Y:S02]  /*6700*/  PRMT R25, R6, 0x7772, RZ ;  /* 0x0000777206197816 */ /* 0x000fe400000000ff */
[----:B------:R-:W-:Y:S02]  /*6710*/  ISETP.LT.AND P4, PT, R17, UR7, !P0 ;  /* 0x0000000711007c0c */ /* 0x000fe4000c781270 */
[----:B------:R-:W-:Y:S01]  /*6720*/  IADD3 R20, P6, R21, R3, RZ ;  /* 0x0000000315147210 */ /* 0x000fe20007fde0ff */
[----:B------:R1:W-:Y:S01]  /*6730*/  @P1 STG.E.U8 desc[UR12][R12.64], R25 ;  /* 0x000000190c001986 */ /* 0x0003e2000c10110c */
[----:B------:R-:W-:-:S02]  /*6740*/  PRMT R23, R7, 0x7772, RZ ;  /* 0x0000777207177816 */ /* 0x000fc400000000ff */
[----:B------:R-:W-:Y:S02]  /*6750*/  LEA.HI.X.SX32 R21, R21, R2, 0x1, P6 ;  /* 0x0000000215157211 */ /* 0x000fe400030f0eff */
[----:B------:R-:W-:Y:S01]  /*6760*/  PRMT R27, R4, 0x7773, RZ ;  /* 0x00007773041b7816 */ /* 0x000fe200000000ff */
[----:B------:R2:W-:Y:S01]  /*6770*/  @P5 STG.E.U8 desc[UR12][R14.64], R23 ;  /* 0x000000170e005986 */ /* 0x0005e2000c10110c */
[C---:B------:R-:W-:Y:S02]  /*6780*/  LOP3.LUT R4, R95.reuse, 0x62, RZ, 0xfc, !PT ;  /* 0x000000625f047812 */ /* 0x040fe400078efcff */
[----:B------:R-:W-:Y:S01]  /*6790*/  LOP3.LUT R17, R95, 0x5e, RZ, 0xfc, !PT ;  /* 0x0000005e5f117812 */ /* 0x000fe200078efcff */
[----:B------:R3:W-:Y:S01]  /*67a0*/  @P4 STG.E.U8 desc[UR12][R20.64], R27 ;  /* 0x0000001b14004986 */ /* 0x0007e2000c10110c */
[----:B------:R-:W-:Y:S02]  /*67b0*/  ISETP.LT.AND P4, PT, R4, UR7, !P0 ;  /* 0x0000000704007c0c */ /* 0x000fe4000c781270 */
[----:B-1----:R-:W-:-:S02]  /*67c0*/  IADD3 R12, P6, R19, R3, RZ ;  /* 0x00000003130c7210 */ /* 0x002fc40007fde0ff */
[----:B------:R-:W-:Y:S02]  /*67d0*/  PRMT R25, R5, 0x7773, RZ ;  /* 0x0000777305197816 */ /* 0x000fe400000000ff */
[----:B------:R-:W-:Y:S01]  /*67e0*/  LEA.HI.X.SX32 R13, R19, R2, 0x1, P6 ;  /* 0x00000002130d7211 */ /* 0x000fe200030f0eff */
[C---:B------:R-:W-:Y:S01]  /*67f0*/  IMAD R19, R0.reuse, 0x2, R19 ;  /* 0x0000000200137824 */ /* 0x040fe200078e0213 */
[----:B------:R-:W-:Y:S02]  /*6800*/  LOP3.LUT R5, R95, 0x64, RZ, 0xfc, !PT ;  /* 0x000000645f057812 */ /* 0x000fe400078efcff */
[----:B------:R-:W-:Y:S01]  /*6810*/  ISETP.LT.AND P1, PT, R17, UR7, !P0 ;  /* 0x0000000711007c0c */ /* 0x000fe2000c721270 */
[----:B--2---:R-:W-:Y:S01]  /*6820*/  IMAD R15, R0, 0x2, R19 ;  /* 0x00000002000f7824 */ /* 0x004fe200078e0213 */
[----:B------:R-:W-:Y:S01]  /*6830*/  IADD3 R4, P6, R19, R3, RZ ;  /* 0x0000000313047210 */ /* 0x000fe20007fde0ff */
[----:B------:R1:W-:Y:S01]  /*6840*/  @P3 STG.E.U8 desc[UR12][R12.64], R25 ;  /* 0x000000190c003986 */ /* 0x0003e2000c10110c */
[----:B------:R-:W-:-:S02]  /*6850*/  LOP3.LUT R17, R95, 0x60, RZ, 0xfc, !PT ;  /* 0x000000605f117812 */ /* 0x000fc400078efcff */
[----:B------:R-:W-:Y:S02]  /*6860*/  ISETP.LT.AND P3, PT, R5, UR7, !P0 ;  /* 0x0000000705007c0c */ /* 0x000fe4000c761270 */
[----:B------:R-:W-:Y:S02]  /*6870*/  PRMT R23, R6, 0x7773, RZ ;  /* 0x0000777306177816 */ /* 0x000fe400000000ff */
[----:B------:R-:W-:Y:S02]  /*6880*/  LEA.HI.X.SX32 R5, R19, R2, 0x1, P6 ;  /* 0x0000000213057211 */ /* 0x000fe400030f0eff */
[----:B------:R-:W-:Y:S01]  /*6890*/  ISETP.LT.AND P5, PT, R17, UR7, !P0 ;  /* 0x0000000711007c0c */ /* 0x000fe2000c7a1270 */
[C---:B------:R-:W-:Y:S01]  /*68a0*/  IMAD R17, R0.reuse, 0x2, R15 ;  /* 0x0000000200117824 */ /* 0x040fe200078e020f */
[----:B------:R-:W-:Y:S01]  /*68b0*/  IADD3 R6, P6, R15, R3, RZ ;  /* 0x000000030f067210 */ /* 0x000fe20007fde0ff */
[----:B------:R2:W-:Y:S01]  /*68c0*/  @P2 STG.E.U8 desc[UR12][R4.64], R23 ;  /* 0x0000001704002986 */ /* 0x0005e2000c10110c */
[----:B------:R-:W-:Y:S01]  /*68d0*/  LOP3.LUT R14, R95, 0x66, RZ, 0xfc, !PT ;  /* 0x000000665f0e7812 */ /* 0x000fe200078efcff */
[----:B------:R-:W-:Y:S01]  /*68e0*/  IMAD R19, R0, 0x2, R17 ;  /* 0x0000000200137824 */ /* 0x000fe200078e0211 */
[----:B---3--:R-:W-:-:S02]  /*68f0*/  PRMT R21, R7, 0x7773, RZ ;  /* 0x0000777307157816 */ /* 0x008fc400000000ff */
[-C--:B------:R-:W-:Y:S02]  /*6900*/  LEA.HI.X.SX32 R7, R15, R2.reuse, 0x1, P6 ;  /* 0x000000020f077211 */ /* 0x080fe400030f0eff */
[----:B------:R-:W-:Y:S02]  /*6910*/  ISETP.LT.AND P2, PT, R14, UR7, !P0 ;  /* 0x000000070e007c0c */ /* 0x000fe4000c741270 */
[----:B-1----:R-:W-:Y:S01]  /*6920*/  IADD3 R12, P6, R17, R3, RZ ;  /* 0x00000003110c7210 */ /* 0x002fe20007fde0ff */
[----:B------:R1:W-:Y:S01]  /*6930*/  @P1 STG.E.U8 desc[UR12][R6.64], R21 ;  /* 0x0000001506001986 */ /* 0x0003e2000c10110c */
[----:B------:R-:W-:Y:S02]  /*6940*/  LOP3.LUT R14, R95, 0x68, RZ, 0xfc, !PT ;  /* 0x000000685f0e7812 */ /* 0x000fe400078efcff */
[----:B------:R-:W-:Y:S02]  /*6950*/  LEA.HI.X.SX32 R13, R17, R2, 0x1, P6 ;  /* 0x00000002110d7211 */ /* 0x000fe400030f0eff */
[----:B------:R-:W-:-:S02]  /*6960*/  ISETP.LT.AND P1, PT, R14, UR7, !P0 ;  /* 0x000000070e007c0c */ /* 0x000fc4000c721270 */
[CC--:B------:R-:W-:Y:S02]  /*6970*/  IADD3 R14, P6, R19.reuse, R3.reuse, RZ ;  /* 0x00000003130e7210 */ /* 0x0c0fe40007fde0ff */
[----:B0-----:R-:W-:Y:S02]  /*6980*/  PRMT R25, R8, 0x7770, RZ ;  /* 0x0000777008197816 */ /* 0x001fe400000000ff */
[----:B------:R-:W-:Y:S01]  /*6990*/  LEA.HI.X.SX32 R15, R19, R2, 0x1, P6 ;  /* 0x00000002130f7211 */ /* 0x000fe200030f0eff */
[C---:B------:R-:W-:Y:S01]  /*69a0*/  IMAD R19, R0.reuse, 0x2, R19 ;  /* 0x0000000200137824 */ /* 0x040fe200078e0213 */
[----:B------:R-:W-:Y:S01]  /*69b0*/  PRMT R17, R9, 0x7770, RZ ;  /* 0x0000777009117816 */ /* 0x000fe200000000ff */
[----:B------:R0:W-:Y:S01]  /*69c0*/  @P5 STG.E.U8 desc[UR12][R12.64], R25 ;  /* 0x000000190c005986 */ /* 0x0001e2000c10110c */
[----:B--2---:R-:W-:Y:S01]  /*69d0*/  LOP3.LUT R5, R95, 0x6c, RZ, 0xfc, !PT ;  /* 0x0000006c5f057812 */ /* 0x004fe200078efcff */
[----:B-1----:R-:W-:Y:S01]  /*69e0*/  IMAD R7, R0, 0x2, R19 ;  /* 0x0000000200077824 */ /* 0x002fe200078e0213 */
[----:B------:R-:W-:Y:S01]  /*69f0*/  IADD3 R4, P6, R19, R3, RZ ;  /* 0x0000000313047210 */ /* 0x000fe20007fde0ff */
[----:B------:R1:W-:Y:S01]  /*6a00*/  @P4 STG.E.U8 desc[UR12][R14.64], R17 ;  /* 0x000000110e004986 */ /* 0x0003e2000c10110c */
[----:B------:R-:W-:-:S02]  /*6a10*/  ISETP.LT.AND P4, PT, R5, UR7, !P0 ;  /* 0x0000000705007c0c */ /* 0x000fc4000c781270 */
[-C--:B------:R-:W-:Y:S02]  /*6a20*/  LEA.HI.X.SX32 R5, R19, R2.reuse, 0x1, P6 ;  /* 0x0000000213057211 */ /* 0x080fe400030f0eff */
[-C--:B------:R-:W-:Y:S02]  /*6a30*/  IADD3 R6, P6, R7, R3.reuse, RZ ;  /* 0x0000000307067210 */ /* 0x080fe40007fde0ff */
[----:B------:R-:W-:Y:S01]  /*6a40*/  PRMT R19, R10, 0x7770, RZ ;  /* 0x000077700a137816 */ /* 0x000fe200000000ff */
[C---:B0-----:R-:W-:Y:S01]  /*6a50*/  IMAD R13, R0.reuse, 0x2, R7 ;  /* 0x00000002000d7824 */ /* 0x041fe200078e0207 */
[----:B------:R-:W-:Y:S02]  /*6a60*/  PRMT R23, R11, 0x7770, RZ ;  /* 0x000077700b177816 */ /* 0x000fe400000000ff */
[----:B------:R-:W-:Y:S01]  /*6a70*/  LEA.HI.X.SX32 R7, R7, R2, 0x1, P6 ;  /* 0x0000000207077211 */ /* 0x000fe200030f0eff */
[----:B-1----:R-:W-:Y:S01]  /*6a80*/  IMAD R17, R0, 0x2, R13 ;  /* 0x0000000200117824 */ /* 0x002fe200078e020d */
[----:B------:R-:W-:Y:S01]  /*6a90*/  LOP3.LUT R16, R95, 0x6a, RZ, 0xfc, !PT ;  /* 0x0000006a5f107812 */ /* 0x000fe200078efcff */
[----:B------:R0:W-:Y:S01]  /*6aa0*/  @P3 STG.E.U8 desc[UR12][R4.64], R19 ;  /* 0x0000001304003986 */ /* 0x0001e2000c10110c */
[----:B------:R-:W-:-:S02]  /*6ab0*/  IADD3 R12, P6, R13, R3, RZ ;  /* 0x000000030d0c7210 */ /* 0x000fc40007fde0ff */
[----:B------:R-:W-:Y:S01]  /*6ac0*/  LOP3.LUT R14, R95, 0x70, RZ, 0xfc, !PT ;  /* 0x000000705f0e7812 */ /* 0x000fe200078efcff */
[----:B------:R1:W-:Y:S01]  /*6ad0*/  @P2 STG.E.U8 desc[UR12][R6.64], R23 ;  /* 0x0000001706002986 */ /* 0x0003e2000c10110c */
[----:B------:R-:W-:Y:S02]  /*6ae0*/  ISETP.LT.AND P5, PT, R16, UR7, !P0 ;  /* 0x0000000710007c0c */ /* 0x000fe4000c7a1270 */
[----:B------:R-:W-:Y:S02]  /*6af0*/  LEA.HI.X.SX32 R13, R13, R2, 0x1, P6 ;  /* 0x000000020d0d7211 */ /* 0x000fe400030f0eff */
[----:B------:R-:W-:Y:S02]  /*6b00*/  ISETP.LT.AND P2, PT, R14, UR7, !P0 ;  /* 0x000000070e007c0c */ /* 0x000fe4000c741270 */
[----:B------:R-:W-:Y:S02]  /*6b10*/  IADD3 R14, P6, R17, R3, RZ ;  /* 0x00000003110e7210 */ /* 0x000fe40007fde0ff */
[----:B------:R-:W-:-:S02]  /*6b20*/  PRMT R21, R8, 0x7771, RZ ;  /* 0x0000777108157816 */ /* 0x000fc400000000ff */
[----:B------:R-:W-:Y:S01]  /*6b30*/  LEA.HI.X.SX32 R15, R17, R2, 0x1, P6 ;  /* 0x00000002110f7211 */ /* 0x000fe200030f0eff */
[C---:B------:R-:W-:Y:S01]  /*6b40*/  IMAD R17, R0.reuse, 0x2, R17 ;  /* 0x0000000200117824 */ /* 0x040fe200078e0211 */
[----:B------:R-:W-:Y:S01]  /*6b50*/  LOP3.LUT R16, R95, 0x6e, RZ, 0xfc, !PT ;  /* 0x0000006e5f107812 */ /* 0x000fe200078efcff */
[----:B------:R2:W-:Y:S01]  /*6b60*/  @P1 STG.E.U8 desc[UR12][R12.64], R21 ;  /* 0x000000150c001986 */ /* 0x0005e2000c10110c */
[----:B0-----:R-:W-:Y:S01]  /*6b70*/  PRMT R19, R9, 0x7771, RZ ;  /* 0x0000777109137816 */ /* 0x001fe200000000ff */
[----:B-1----:R-:W-:Y:S01]  /*6b80*/  IMAD R7, R0, 0x2, R17 ;  /* 0x0000000200077824 */ /* 0x002fe200078e0211 */
[----:B------:R-:W-:Y:S02]  /*6b90*/  LOP3.LUT R5, R95, 0x74, RZ, 0xfc, !PT ;  /* 0x000000745f057812 */ /* 0x000fe400078efcff */
[----:B------:R-:W-:Y:S01]  /*6ba0*/  IADD3 R4, P6, R17, R3, RZ ;  /* 0x0000000311047210 */ /* 0x000fe20007fde0ff */
[----:B------:R0:W-:Y:S01]  /*6bb0*/  @P5 STG.E.U8 desc[UR12][R14.64], R19 ;  /* 0x000000130e005986 */ /* 0x0001e2000c10110c */
[----:B------:R-:W-:-:S02]  /*6bc0*/  ISETP.LT.AND P3, PT, R16, UR7, !P0 ;  /* 0x0000000710007c0c */ /* 0x000fc4000c761270 */
[----:B------:R-:W-:Y:S02]  /*6bd0*/  ISETP.LT.AND P5, PT, R5, UR7, !P0 ;  /* 0x0000000705007c0c */ /* 0x000fe4000c7a1270 */
[-C--:B------:R-:W-:Y:S01]  /*6be0*/  LEA.HI.X.SX32 R5, R17, R2.reuse, 0x1, P6 ;  /* 0x0000000211057211 */ /* 0x080fe200030f0eff */
[----:B--2---:R-:W-:Y:S01]  /*6bf0*/  IMAD R13, R0, 0x2, R7 ;  /* 0x00000002000d7824 */ /* 0x004fe200078e0207 */
[-C--:B------:R-:W-:Y:S02]  /*6c00*/  IADD3 R6, P6, R7, R3.reuse, RZ ;  /* 0x0000000307067210 */ /* 0x080fe40007fde0ff */
[----:B------:R-:W-:Y:S02]  /*6c10*/  PRMT R23, R10, 0x7771, RZ ;  /* 0x000077710a177816 */ /* 0x000fe400000000ff */
[----:B------:R-:W-:Y:S01]  /*6c20*/  PRMT R21, R11, 0x7771, RZ ;  /* 0x000077710b157816 */ /* 0x000fe200000000ff */
[C---:B0-----:R-:W-:Y:S01]  /*6c30*/  IMAD R15, R0.reuse, 0x2, R13 ;  /* 0x00000002000f7824 */ /* 0x041fe200078e020d */
[----:B------:R-:W-:Y:S01]  /*6c40*/  LEA.HI.X.SX32 R7, R7, R2, 0x1, P6 ;  /* 0x0000000207077211 */ /* 0x000fe200030f0eff */
[----:B------:R-:W-:Y:S01]  /*6c50*/  @P4 STG.E.U8 desc[UR12][R4.64], R23 ;  /* 0x0000001704004986 */ /* 0x000fe2000c10110c */
[----:B------:R-:W-:Y:S01]  /*6c60*/  IADD3 R12, P6, R13, R3, RZ ;  /* 0x000000030d0c7210 */ /* 0x000fe20007fde0ff */
[----:B------:R-:W-:Y:S01]  /*6c70*/  IMAD R17, R0, 0x2, R15 ;  /* 0x0000000200117824 */ /* 0x000fe200078e020f */
[C---:B------:R-:W-:Y:S01]  /*6c80*/  LOP3.LUT R14, R95.reuse, 0x78, RZ, 0xfc, !PT ;  /* 0x000000785f0e7812 */ /* 0x040fe200078efcff */
[----:B------:R0:W-:Y:S01]  /*6c90*/  @P3 STG.E.U8 desc[UR12][R6.64], R21 ;  /* 0x0000001506003986 */ /* 0x0001e2000c10110c */
[----:B------:R-:W-:-:S02]  /*6ca0*/  LOP3.LUT R16, R95, 0x72, RZ, 0xfc, !PT ;  /* 0x000000725f107812 */ /* 0x000fc400078efcff */
[----:B------:R-:W-:Y:S02]  /*6cb0*/  LEA.HI.X.SX32 R13, R13, R2, 0x1, P6 ;  /* 0x000000020d0d7211 */ /* 0x000fe400030f0eff */
[----:B------:R-:W-:Y:S02]  /*6cc0*/  PRMT R19, R8, 0x7772, RZ ;  /* 0x0000777208137816 */ /* 0x000fe400000000ff */
[----:B------:R-:W-:Y:S02]  /*6cd0*/  ISETP.LT.AND P3, PT, R14, UR7, !P0 ;  /* 0x000000070e007c0c */ /* 0x000fe4000c761270 */
[----:B------:R-:W-:Y:S01]  /*6ce0*/  ISETP.LT.AND P1, PT, R16, UR7, !P0 ;  /* 0x0000000710007c0c */ /* 0x000fe2000c721270 */
[----:B------:R1:W-:Y:S01]  /*6cf0*/  @P2 STG.E.U8 desc[UR12][R12.64], R19 ;  /* 0x000000130c002986 */ /* 0x0003e2000c10110c */
[----:B------:R-:W-:Y:S01]  /*6d00*/  IADD3 R14, P6, R15, R3, RZ ;  /* 0x000000030f0e7210 */ /* 0x000fe20007fde0ff */
[----:B0-----:R-:W-:Y:S01]  /*6d10*/  IMAD R7, R0, 0x2, R17 ;  /* 0x0000000200077824 */ /* 0x001fe200078e0211 */
[----:B------:R-:W-:-:S02]  /*6d20*/  LOP3.LUT R4, R95, 0x7a, RZ, 0xfc, !PT ;  /* 0x0000007a5f047812 */ /* 0x000fc400078efcff */
[-C--:B------:R-:W-:Y:S01]  /*6d30*/  LEA.HI.X.SX32 R15, R15, R2.reuse, 0x1, P6 ;  /* 0x000000020f0f7211 */ /* 0x080fe200030f0eff */
[----:B------:R-:W-:Y:S01]  /*6d40*/  IMAD R21, R0, 0x2, R7 ;  /* 0x0000000200157824 */ /* 0x000fe200078e0207 */
[----:B------:R-:W-:Y:S02]  /*6d50*/  ISETP.LT.AND P2, PT, R4, UR7, !P0 ;  /* 0x0000000704007c0c */ /* 0x000fe4000c741270 */
[-C--:B------:R-:W-:Y:S02]  /*6d60*/  IADD3 R4, P6, R17, R3.reuse, RZ ;  /* 0x0000000311047210 */ /* 0x080fe40007fde0ff */
[----:B------:R-:W-:Y:S02]  /*6d70*/  PRMT R25, R9, 0x7772, RZ ;  /* 0x0000777209197816 */ /* 0x000fe400000000ff */
[----:B------:R-:W-:Y:S01]  /*6d80*/  LEA.HI.X.SX32 R5, R17, R2, 0x1, P6 ;  /* 0x0000000211057211 */ /* 0x000fe200030f0eff */
[C---:B------:R-:W-:Y:S01]  /*6d90*/  IMAD R17, R0.reuse, 0x2, R21 ;  /* 0x0000000200117824 */ /* 0x040fe200078e0215 */
[----:B------:R-:W-:Y:S01]  /*6da0*/  LOP3.LUT R16, R95, 0x76, RZ, 0xfc, !PT ;  /* 0x000000765f107812 */ /* 0x000fe200078efcff */
[----:B------:R0:W-:Y:S01]  /*6db0*/  @P1 STG.E.U8 desc[UR12][R14.64], R25 ;  /* 0x000000190e001986 */ /* 0x0001e2000c10110c */
[----:B------:R-:W-:Y:S01]  /*6dc0*/  IADD3 R6, P1, R7, R3, RZ ;  /* 0x0000000307067210 */ /* 0x000fe20007f3e0ff */
[----:B------:R-:W-:Y:S01]  /*6dd0*/  IMAD R23, R0, 0x2, R17 ;  /* 0x0000000200177824 */ /* 0x000fe200078e0211 */
[----:B-1----:R-:W-:-:S02]  /*6de0*/  LOP3.LUT R19, R95, 0x7c, RZ, 0xfc, !PT ;  /* 0x0000007c5f137812 */ /* 0x002fc400078efcff */
[-C--:B------:R-:W-:Y:S01]  /*6df0*/  LEA.HI.X.SX32 R7, R7, R2.reuse, 0x1, P1 ;  /* 0x0000000207077211 */ /* 0x080fe200008f0eff */
[----:B------:R-:W-:Y:S01]  /*6e00*/  IMAD R0, R0, 0x2, R23 ;  /* 0x0000000200007824 */ /* 0x000fe200078e0217 */
[----:B------:R-:W-:Y:S02]  /*6e10*/  ISETP.LT.AND P4, PT, R16, UR7, !P0 ;  /* 0x0000000710007c0c */ /* 0x000fe4000c781270 */
[-C--:B------:R-:W-:Y:S02]  /*6e20*/  IADD3 R12, P6, R21, R3.reuse, RZ ;  /* 0x00000003150c7210 */ /* 0x080fe40007fde0ff */
[----:B------:R-:W-:Y:S02]  /*6e30*/  LOP3.LUT R95, R95, 0x7e, RZ, 0xfc, !PT ;  /* 0x0000007e5f5f7812 */ /* 0x000fe400078efcff */
[----:B0-----:R-:W-:Y:S02]  /*6e40*/  IADD3 R14, P1, R23, R3, RZ ;  /* 0x00000003170e7210 */ /* 0x001fe40007f3e0ff */
[----:B------:R-:W-:-:S02]  /*6e50*/  LEA.HI.X.SX32 R13, R21, R2, 0x1, P6 ;  /* 0x00000002150d7211 */ /* 0x000fc400030f0eff */
[----:B------:R-:W-:Y:S02]  /*6e60*/  LEA.HI.X.SX32 R15, R23, R2, 0x1, P1 ;  /* 0x00000002170f7211 */ /* 0x000fe400008f0eff */
[----:B------:R-:W-:Y:S02]  /*6e70*/  ISETP.LT.AND P1, PT, R19, UR7, !P0 ;  /* 0x0000000713007c0c */ /* 0x000fe4000c721270 */
[----:B------:R-:W-:Y:S02]  /*6e80*/  ISETP.LT.AND P0, PT, R95, UR7, !P0 ;  /* 0x000000075f007c0c */ /* 0x000fe4000c701270 */
[----:B------:R-:W-:Y:S02]  /*6e90*/  IADD3 R16, P6, R17, R3, RZ ;  /* 0x0000000311107210 */ /* 0x000fe40007fde0ff */
[----:B------:R-:W-:Y:S02]  /*6ea0*/  PRMT R25, R10, 0x7772, RZ ;  /* 0x000077720a197816 */ /* 0x000fe400000000ff */
[----:B------:R-:W-:-:S02]  /*6eb0*/  PRMT R23, R11, 0x7772, RZ ;  /* 0x000077720b177816 */ /* 0x000fc400000000ff */
[-C--:B------:R-:W-:Y:S01]  /*6ec0*/  LEA.HI.X.SX32 R17, R17, R2.reuse, 0x1, P6 ;  /* 0x0000000211117211 */ /* 0x080fe200030f0eff */
[----:B------:R0:W-:Y:S01]  /*6ed0*/  @P5 STG.E.U8 desc[UR12][R4.64], R25 ;  /* 0x0000001904005986 */ /* 0x0001e2000c10110c */
[----:B------:R-:W-:Y:S02]  /*6ee0*/  PRMT R21, R8, 0x7773, RZ ;  /* 0x0000777308157816 */ /* 0x000fe400000000ff */
[----:B------:R-:W-:Y:S01]  /*6ef0*/  IADD3 R18, P6, R0, R3, RZ ;  /* 0x0000000300127210 */ /* 0x000fe20007fde0ff */
[----:B------:R0:W-:Y:S01]  /*6f00*/  @P4 STG.E.U8 desc[UR12][R6.64], R23 ;  /* 0x0000001706004986 */ /* 0x0001e2000c10110c */
[----:B------:R-:W-:Y:S02]  /*6f10*/  PRMT R9, R9, 0x7773, RZ ;  /* 0x0000777309097816 */ /* 0x000fe400000000ff */
[----:B------:R-:W-:Y:S01]  /*6f20*/  PRMT R3, R10, 0x7773, RZ ;  /* 0x000077730a037816 */ /* 0x000fe200000000ff */
[----:B------:R0:W-:Y:S01]  /*6f30*/  @P3 STG.E.U8 desc[UR12][R12.64], R21 ;  /* 0x000000150c003986 */ /* 0x0001e2000c10110c */
[----:B------:R-:W-:-:S02]  /*6f40*/  LEA.HI.X.SX32 R19, R0, R2, 0x1, P6 ;  /* 0x0000000200137211 */ /* 0x000fc400030f0eff */
[----:B------:R-:W-:Y:S01]  /*6f50*/  PRMT R11, R11, 0x7773, RZ ;  /* 0x000077730b0b7816 */ /* 0x000fe200000000ff */
[----:B------:R0:W-:Y:S04]  /*6f60*/  @P2 STG.E.U8 desc[UR12][R16.64], R9 ;  /* 0x0000000910002986 */ /* 0x0001e8000c10110c */
[----:B------:R0:W-:Y:S01]  /*6f70*/  @P1 STG.E.U8 desc[UR12][R14.64], R3 ;  /* 0x000000030e001986 */ /* 0x0001e2000c10110c */
[----:B------:R-:W-:Y:S05]  /*6f80*/  @!P0 EXIT ;  /* 0x000000000000894d */ /* 0x000fea0003800000 */
[----:B------:R-:W-:Y:S01]  /*6f90*/  STG.E.U8 desc[UR12][R18.64], R11 ;  /* 0x0000000b12007986 */ /* 0x000fe2000c10110c */
[----:B------:R-:W-:Y:S05]  /*6fa0*/  EXIT ;  /* 0x000000000000794d */ /* 0x000fea0003800000 */
.L_x_2:
[----:B------:R-:W-:-:S00]  /*6fb0*/  BRA `(.L_x_2) ;  /* 0xfffffffc00fc7947 */ /* 0x000fc0000383ffff */
[----:B------:R-:W-:-:S00]  /*6fc0*/  NOP ;  /* 0x0000000000007918 */ /* 0x000fc00000000000 */
        /* <DEDUP_REMOVED lines=11> */
.L_x_3:


//--------------------- .nv.shared.matmul_kernel  --------------------------
	.section	.nv.shared.matmul_kernel,"aw",@nobits
	.sectionflags	@""
	.align	16
	.zero		1024


//--------------------- .nv.shared.reserved.0     --------------------------
	.section	.nv.shared.reserved.0,"aw",@nobits
	.weak		__nv_reservedSMEM_offset_0_alias
	.size		__nv_reservedSMEM_offset_0_alias, 0, 0
	.other		__nv_reservedSMEM_offset_0_alias,@"STO_CUDA_RESERVED_SHARED STV_DEFAULT"
__nv_reservedSMEM_offset_0_alias:
	.zero		0


//--------------------- .nv.constant0.matmul_kernel --------------------------
	.section	.nv.constant0.matmul_kernel,"a",@progbits
	.sectionflags	@""
	.align	4
.nv.constant0.matmul_kernel:
	.zero		608


//--------------------- SYMBOLS --------------------------

	.type		.nv.reservedSmem.offset0,@object
	.size		.nv.reservedSmem.offset0,0x4
